	.target	sm_90a

	.elftype	@"ET_EXEC"


//--------------------- .note.nv.tkinfo           --------------------------
	.section	.note.nv.tkinfo,"",@"SHT_NOTE"
	.sectionflags	@"SHF_NOTE_NV_TKINFO"
	.tkinfo
        /*0018*/ 	.word	0x00000002
        /*0030*/ 	.string	""
        /*0030*/ 	.string	"ptxas"
        /*0030*/ 	.string	"Cuda compilation tools, release 13.0, V13.0.88"
        /*0030*/ 	.string	"Build cuda_13.0.r13.0/compiler.36424714_0"
        /*0030*/ 	.string	"-arch sm_90a -m 64 "



//--------------------- .note.nv.cuinfo           --------------------------
	.section	.note.nv.cuinfo,"",@"SHT_NOTE"
	.sectionflags	@"SHF_NOTE_NV_CUINFO"
        /*0018*/ 	.short	0x0002
        /*001a*/ 	.short	0x005a
        /*001c*/ 	.short	0x0082
	.zero		2


//--------------------- .nv.info                  --------------------------
	.section	.nv.info,"",@"SHT_CUDA_INFO"
	.align	4


	//----- nvinfo : EIATTR_REGCOUNT
	.align		4
        /*0000*/ 	.byte	0x04, 0x2f
        /*0002*/ 	.short	(.L_12 - .L_11)
	.align		4
.L_11:
        /*0004*/ 	.word	index@(_ZN7cutlass13device_kernelINS_4gemm6kernel13GemmUniversalIN4cute5tupleIJiiiiEEENS1_10collective13CollectiveMmaINS1_37MainloopSm90TmaGmmaWarpSpecializedFP8ILi3ENS5_IJNS4_1CILi1EEENSA_ILi2EEESB_EEENS1_35KernelTmaWarpSpecializedCooperativeEEENS5_IJNSA_ILi256EEENSA_ILi128EEESH_EEENS_12float_e4m3_tENS5_IJlSB_lEEESJ_SK_NS4_8TiledMMAINS4_8MMA_AtomIJNS4_4SM904GMMA31MMA_64x128x32_F32E4M3E4M3_SS_TNILNSO_7ScaleInE1ELSQ_1EEEEEENS4_6LayoutINS5_IJSC_SB_SB_EEENS5_IJSB_NSA_ILi0EEESV_EEEEENS5_IJNS4_10UnderscoreESY_SY_EEEEENS4_23SM90_TMA_LOAD_MULTICASTENS4_14ComposedLayoutINS4_7SwizzleILi3ELi4ELi3EEENS4_18smem_ptr_flag_bitsILi8EEENST_INS5_IJNSA_ILi8EEESH_EEENS5_IJSH_SB_EEEEEEEvNS4_8identityENS4_13SM90_TMA_LOADES1B_vS1C_EENS_8epilogue10collective6detail29Sm90TmaWarpSpecializedAdapterINS1G_15DefaultEpilogueISJ_SK_SK_NS1F_6thread17LinearCombinationISJ_Li1EffLNS1K_9ScaleType4KindE0ELNS_15FloatRoundStyleE2ESJ_EENS1_15EpilogueDefaultEEEEEvvEEEEvNT_6ParamsE)
        /*0008*/ 	.word	0x000000a8


	//----- nvinfo : EIATTR_FRAME_SIZE
	.align		4
.L_12:
        /*000c*/ 	.byte	0x04, 0x11
        /*000e*/ 	.short	(.L_14 - .L_13)
	.align		4
.L_13:
        /*0010*/ 	.word	index@(_ZN7cutlass13device_kernelINS_4gemm6kernel13GemmUniversalIN4cute5tupleIJiiiiEEENS1_10collective13CollectiveMmaINS1_37MainloopSm90TmaGmmaWarpSpecializedFP8ILi3ENS5_IJNS4_1CILi1EEENSA_ILi2EEESB_EEENS1_35KernelTmaWarpSpecializedCooperativeEEENS5_IJNSA_ILi256EEENSA_ILi128EEESH_EEENS_12float_e4m3_tENS5_IJlSB_lEEESJ_SK_NS4_8TiledMMAINS4_8MMA_AtomIJNS4_4SM904GMMA31MMA_64x128x32_F32E4M3E4M3_SS_TNILNSO_7ScaleInE1ELSQ_1EEEEEENS4_6LayoutINS5_IJSC_SB_SB_EEENS5_IJSB_NSA_ILi0EEESV_EEEEENS5_IJNS4_10UnderscoreESY_SY_EEEEENS4_23SM90_TMA_LOAD_MULTICASTENS4_14ComposedLayoutINS4_7SwizzleILi3ELi4ELi3EEENS4_18smem_ptr_flag_bitsILi8EEENST_INS5_IJNSA_ILi8EEESH_EEENS5_IJSH_SB_EEEEEEEvNS4_8identityENS4_13SM90_TMA_LOADES1B_vS1C_EENS_8epilogue10collective6detail29Sm90TmaWarpSpecializedAdapterINS1G_15DefaultEpilogueISJ_SK_SK_NS1F_6thread17LinearCombinationISJ_Li1EffLNS1K_9ScaleType4KindE0ELNS_15FloatRoundStyleE2ESJ_EENS1_15EpilogueDefaultEEEEEvvEEEEvNT_6ParamsE)
        /*0014*/ 	.word	0x000000f8


	//----- nvinfo : EIATTR_MIN_STACK_SIZE
	.align		4
.L_14:
        /*0018*/ 	.byte	0x04, 0x12
        /*001a*/ 	.short	(.L_16 - .L_15)
	.align		4
.L_15:
        /*001c*/ 	.word	index@(_ZN7cutlass13device_kernelINS_4gemm6kernel13GemmUniversalIN4cute5tupleIJiiiiEEENS1_10collective13CollectiveMmaINS1_37MainloopSm90TmaGmmaWarpSpecializedFP8ILi3ENS5_IJNS4_1CILi1EEENSA_ILi2EEESB_EEENS1_35KernelTmaWarpSpecializedCooperativeEEENS5_IJNSA_ILi256EEENSA_ILi128EEESH_EEENS_12float_e4m3_tENS5_IJlSB_lEEESJ_SK_NS4_8TiledMMAINS4_8MMA_AtomIJNS4_4SM904GMMA31MMA_64x128x32_F32E4M3E4M3_SS_TNILNSO_7ScaleInE1ELSQ_1EEEEEENS4_6LayoutINS5_IJSC_SB_SB_EEENS5_IJSB_NSA_ILi0EEESV_EEEEENS5_IJNS4_10UnderscoreESY_SY_EEEEENS4_23SM90_TMA_LOAD_MULTICASTENS4_14ComposedLayoutINS4_7SwizzleILi3ELi4ELi3EEENS4_18smem_ptr_flag_bitsILi8EEENST_INS5_IJNSA_ILi8EEESH_EEENS5_IJSH_SB_EEEEEEEvNS4_8identityENS4_13SM90_TMA_LOADES1B_vS1C_EENS_8epilogue10collective6detail29Sm90TmaWarpSpecializedAdapterINS1G_15DefaultEpilogueISJ_SK_SK_NS1F_6thread17LinearCombinationISJ_Li1EffLNS1K_9ScaleType4KindE0ELNS_15FloatRoundStyleE2ESJ_EENS1_15EpilogueDefaultEEEEEvvEEEEvNT_6ParamsE)
        /*0020*/ 	.word	0x000000f8
.L_16:


//--------------------- .nv.compat                --------------------------
	.section	.nv.compat,"",@"SHT_CUDA_COMPAT_INFO"
	.align	4
        /*0000*/ 	.byte	0x02, 0x09, 0x01, 0x00, 0x02, 0x02, 0x04, 0x00, 0x02, 0x05, 0x05, 0x00, 0x03, 0x07, 0x01, 0x01
        /*0010*/ 	.byte	0x02, 0x03, 0x01, 0x00, 0x02, 0x06, 0x01, 0x00, 0x04, 0x0b, 0x08, 0x00, 0x00, 0x00, 0x00, 0x00
        /*0020*/ 	.byte	0x00, 0x00, 0x00, 0x00


//--------------------- .nv.info._ZN7cutlass13device_kernelINS_4gemm6kernel13GemmUniversalIN4cute5tupleIJiiiiEEENS1_10collective13CollectiveMmaINS1_37MainloopSm90TmaGmmaWarpSpecializedFP8ILi3ENS5_IJNS4_1CILi1EEENSA_ILi2EEESB_EEENS1_35KernelTmaWarpSpecializedCooperativeEEENS5_IJNSA_ILi256EEENSA_ILi128EEESH_EEENS_12float_e4m3_tENS5_IJlSB_lEEESJ_SK_NS4_8TiledMMAINS4_8MMA_AtomIJNS4_4SM904GMMA31MMA_64x128x32_F32E4M3E4M3_SS_TNILNSO_7ScaleInE1ELSQ_1EEEEEENS4_6LayoutINS5_IJSC_SB_SB_EEENS5_IJSB_NSA_ILi0EEESV_EEEEENS5_IJNS4_10UnderscoreESY_SY_EEEEENS4_23SM90_TMA_LOAD_MULTICASTENS4_14ComposedLayoutINS4_7SwizzleILi3ELi4ELi3EEENS4_18smem_ptr_flag_bitsILi8EEENST_INS5_IJNSA_ILi8EEESH_EEENS5_IJSH_SB_EEEEEEEvNS4_8identityENS4_13SM90_TMA_LOADES1B_vS1C_EENS_8epilogue10collective6detail29Sm90TmaWarpSpecializedAdapterINS1G_15DefaultEpilogueISJ_SK_SK_NS1F_6thread17LinearCombinationISJ_Li1EffLNS1K_9ScaleType4KindE0ELNS_15FloatRoundStyleE2ESJ_EENS1_15EpilogueDefaultEEEEEvvEEEEvNT_6ParamsE --------------------------
	.section	.nv.info._ZN7cutlass13device_kernelINS_4gemm6kernel13GemmUniversalIN4cute5tupleIJiiiiEEENS1_10collective13CollectiveMmaINS1_37MainloopSm90TmaGmmaWarpSpecializedFP8ILi3ENS5_IJNS4_1CILi1EEENSA_ILi2EEESB_EEENS1_35KernelTmaWarpSpecializedCooperativeEEENS5_IJNSA_ILi256EEENSA_ILi128EEESH_EEENS_12float_e4m3_tENS5_IJlSB_lEEESJ_SK_NS4_8TiledMMAINS4_8MMA_AtomIJNS4_4SM904GMMA31MMA_64x128x32_F32E4M3E4M3_SS_TNILNSO_7ScaleInE1ELSQ_1EEEEEENS4_6LayoutINS5_IJSC_SB_SB_EEENS5_IJSB_NSA_ILi0EEESV_EEEEENS5_IJNS4_10UnderscoreESY_SY_EEEEENS4_23SM90_TMA_LOAD_MULTICASTENS4_14ComposedLayoutINS4_7SwizzleILi3ELi4ELi3EEENS4_18smem_ptr_flag_bitsILi8EEENST_INS5_IJNSA_ILi8EEESH_EEENS5_IJSH_SB_EEEEEEEvNS4_8identityENS4_13SM90_TMA_LOADES1B_vS1C_EENS_8epilogue10collective6detail29Sm90TmaWarpSpecializedAdapterINS1G_15DefaultEpilogueISJ_SK_SK_NS1F_6thread17LinearCombinationISJ_Li1EffLNS1K_9ScaleType4KindE0ELNS_15FloatRoundStyleE2ESJ_EENS1_15EpilogueDefaultEEEEEvvEEEEvNT_6ParamsE,"",@"SHT_CUDA_INFO"
	.sectionflags	@""
	.align	4


	//----- nvinfo : EIATTR_CUDA_API_VERSION
	.align		4
        /*0000*/ 	.byte	0x04, 0x37
        /*0002*/ 	.short	(.L_18 - .L_17)
.L_17:
        /*0004*/ 	.word	0x00000082


	//----- nvinfo : EIATTR_KPARAM_INFO
	.align		4
.L_18:
        /*0008*/ 	.byte	0x04, 0x17
        /*000a*/ 	.short	(.L_20 - .L_19)
.L_19:
        /*000c*/ 	.word	0x00000000
        /*0010*/ 	.short	0x0000
        /*0012*/ 	.short	0x0070
        /*0014*/ 	.byte	0x00, 0xf0, 0x01, 0x10


	//----- nvinfo : EIATTR_SPARSE_MMA_MASK
	.align		4
.L_20:
        /*0018*/ 	.byte	0x03, 0x50
        /*001a*/ 	.short	0x0000


	//----- nvinfo : EIATTR_MAXREG_COUNT
	.align		4
        /*001c*/ 	.byte	0x03, 0x1b
        /*001e*/ 	.short	0x00a8


	//----- nvinfo : EIATTR_NUM_BARRIERS
	.align		4
        /*0020*/ 	.byte	0x02, 0x4c
        /*0022*/ 	.byte	0x01
	.zero		1


	//----- nvinfo : EIATTR_ANNOTATIONS
	.align		4
        /*0024*/ 	.byte	0x04, 0x55
        /*0026*/ 	.short	(.L_22 - .L_21)


	//   ....[0]....
.L_21:
        /*0028*/ 	.word	0x00000001
        /*002c*/ 	.byte	0x50, 0x06, 0x00, 0x00, 0x01, 0x00, 0x00, 0x00, 0x80, 0x08, 0x00, 0x00, 0x01, 0x00, 0x00, 0x00
        /* <DEDUP_REMOVED lines=188> */
        /*0bfc*/ 	.byte	0x30, 0x05, 0x01, 0x00, 0x01, 0x00, 0x00, 0x00, 0x80, 0x05, 0x01, 0x00


	//----- nvinfo : EIATTR_MERCURY_ISA_VERSION
	.align		4
.L_22:
        /*0c08*/ 	.byte	0x03, 0x5f
        /*0c0a*/ 	.short	0x0101


	//----- nvinfo : EIATTR_INT_WARP_WIDE_INSTR_OFFSETS
	.align		4
        /*0c0c*/ 	.byte	0x04, 0x31
        /*0c0e*/ 	.short	(.L_24 - .L_23)


	//   ....[0]....
.L_23:
        /*0c10*/ 	.word	0x00000510


	//   ....[1]....
        /*0c14*/ 	.word	0x00000530


	//   ....[2]....
        /*0c18*/ 	.word	0x00000680


	//----- nvinfo : EIATTR_COOP_GROUP_MASK_REGIDS
	.align		4
.L_24:
        /*0c1c*/ 	.byte	0x04, 0x29
        /*0c1e*/ 	.short	(.L_26 - .L_25)


	//   ....[0]....
.L_25:
        /*0c20*/ 	.word	0xffffffff


	//   ....[1]....
        /*0c24*/ 	.word	0xffffffff


	//   ....[2]....
        /*0c28*/ 	.word	0xffffffff


	//   ....[3]....
        /*0c2c*/ 	.word	0xffffffff


	//   ....[4]....
        /*0c30*/ 	.word	0xffffffff


	//   ....[5]....
        /*0c34*/ 	.word	0xffffffff


	//----- nvinfo : EIATTR_COOP_GROUP_INSTR_OFFSETS
	.align		4
.L_26:
        /*0c38*/ 	.byte	0x04, 0x28
        /*0c3a*/ 	.short	(.L_28 - .L_27)


	//   ....[0]....
.L_27:
        /*0c3c*/ 	.word	0x00000070


	//   ....[1]....
        /*0c40*/ 	.word	0x00000080


	//   ....[2]....
        /*0c44*/ 	.word	0x000001a0


	//   ....[3]....
        /*0c48*/ 	.word	0x000003a0


	//   ....[4]....
        /*0c4c*/ 	.word	0x00000790


	//   ....[5]....
        /*0c50*/ 	.word	0x00001510


	//----- nvinfo : EIATTR_REG_RECONFIG
	.align		4
.L_28:
        /*0c54*/ 	.byte	0x01, 0x54
	.zero		2


	//----- nvinfo : EIATTR_MBARRIER_INSTR_OFFSETS
	.align		4
        /*0c58*/ 	.byte	0x04, 0x39
        /*0c5a*/ 	.short	(.L_30 - .L_29)


	//   ....[0]....
.L_29:
        /*0c5c*/ 	.word	0x00000320
        /*0c60*/ 	.word	0x000000ff
        /*0c64*/ 	.word	0x00000000
        /*0c68*/ 	.short	0x0100
        /*0c6a*/ 	.byte	0x09
	.zero		1


	//   ....[1]....
        /*0c6c*/ 	.word	0x00000330
        /*0c70*/ 	.word	0x000000ff
        /*0c74*/ 	.word	0x00000018
        /*0c78*/ 	.short	0x0100
        /*0c7a*/ 	.byte	0x09
	.zero		1


	//   ....[2]....
        /*0c7c*/ 	.word	0x00000340
        /*0c80*/ 	.word	0x000000ff
        /*0c84*/ 	.word	0x00000008
        /*0c88*/ 	.short	0x0100
        /*0c8a*/ 	.byte	0x09
	.zero		1


	//   ....[3]....
        /*0c8c*/ 	.word	0x00000350
        /*0c90*/ 	.word	0x000000ff
        /*0c94*/ 	.word	0x00000020
        /*0c98*/ 	.short	0x0100
        /*0c9a*/ 	.byte	0x09
	.zero		1


	//   ....[4]....
        /*0c9c*/ 	.word	0x00000360
        /*0ca0*/ 	.word	0x000000ff
        /*0ca4*/ 	.word	0x00000010
        /*0ca8*/ 	.short	0x0100
        /*0caa*/ 	.byte	0x09
	.zero		1


	//   ....[5]....
        /*0cac*/ 	.word	0x00000370
        /*0cb0*/ 	.word	0x000000ff
        /*0cb4*/ 	.word	0x00000028
        /*0cb8*/ 	.short	0x0100
        /*0cba*/ 	.byte	0x09
	.zero		1


	//   ....[6]....
        /*0cbc*/ 	.word	0x00000710
        /*0cc0*/ 	.word	0x000000ff
        /*0cc4*/ 	.word	0x00000040
        /*0cc8*/ 	.short	0x0100
        /*0cca*/ 	.byte	0x06
	.zero		1


	//   ....[7]....
        /*0ccc*/ 	.word	0x00000740
        /*0cd0*/ 	.word	0x000000ff
        /*0cd4*/ 	.word	0x00000048
        /*0cd8*/ 	.short	0x0100
        /*0cda*/ 	.byte	0x06
	.zero		1


	//   ....[8]....
        /*0cdc*/ 	.word	0x00001d10
        /*0ce0*/ 	.word	0x000000ff
        /*0ce4*/ 	.word	0x00000000
        /*0ce8*/ 	.short	0x010a
        /*0cea*/ 	.byte	0x06
	.zero		1


	//   ....[9]....
        /*0cec*/ 	.word	0x00001d50
        /*0cf0*/ 	.word	0x000000ff
        /*0cf4*/ 	.word	0x00000000
        /*0cf8*/ 	.short	0x010a
        /*0cfa*/ 	.byte	0x06
	.zero		1


	//   ....[10]....
        /*0cfc*/ 	.word	0x000030c0
        /*0d00*/ 	.word	0x000000ff
        /*0d04*/ 	.word	0x00000000
        /*0d08*/ 	.short	0x010a
        /*0d0a*/ 	.byte	0x10
	.zero		1


	//   ....[11]....
        /*0d0c*/ 	.word	0x00003100
        /*0d10*/ 	.word	0x000000ff
        /*0d14*/ 	.word	0x00000000
        /*0d18*/ 	.short	0x010a
        /*0d1a*/ 	.byte	0x10
	.zero		1


	//   ....[12]....
        /*0d1c*/ 	.word	0x000042a0
        /*0d20*/ 	.word	0x000000e5
        /*0d24*/ 	.word	0x00000000
        /*0d28*/ 	.short	0x0101
        /*0d2a*/ 	.byte	0x3f
	.zero		1


	//   ....[13]....
        /*0d2c*/ 	.word	0x00005470
        /*0d30*/ 	.word	0x00000018
        /*0d34*/ 	.word	0x00000000
        /*0d38*/ 	.short	0x0101
        /*0d3a*/ 	.byte	0x3f
	.zero		1


	//   ....[14]....
        /*0d3c*/ 	.word	0x0000f800
        /*0d40*/ 	.word	0x0000000d
        /*0d44*/ 	.word	0x00000018
        /*0d48*/ 	.short	0x010a
        /*0d4a*/ 	.byte	0x3f
	.zero		1


	//   ....[15]....
        /*0d4c*/ 	.word	0x0000fbd0
        /*0d50*/ 	.word	0x00000005
        /*0d54*/ 	.word	0x00000048
        /*0d58*/ 	.short	0x0101
        /*0d5a*/ 	.byte	0x3f
	.zero		1


	//   ....[16]....
        /*0d5c*/ 	.word	0x00010360
        /*0d60*/ 	.word	0x00000007
        /*0d64*/ 	.word	0x00000000
        /*0d68*/ 	.short	0x010a
        /*0d6a*/ 	.byte	0x3f
	.zero		1


	//   ....[17]....
        /*0d6c*/ 	.word	0x000103e0
        /*0d70*/ 	.word	0x00000006
        /*0d74*/ 	.word	0x00000000
        /*0d78*/ 	.short	0x010a
        /*0d7a*/ 	.byte	0x3f
	.zero		1


	//   ....[18]....
        /*0d7c*/ 	.word	0x00010470
        /*0d80*/ 	.word	0x00000003
        /*0d84*/ 	.word	0x00000000
        /*0d88*/ 	.short	0x010a
        /*0d8a*/ 	.byte	0x3f
	.zero		1


	//   ....[19]....
        /*0d8c*/ 	.word	0x000104e0
        /*0d90*/ 	.word	0x00000003
        /*0d94*/ 	.word	0x00000000
        /*0d98*/ 	.short	0x010a
        /*0d9a*/ 	.byte	0x3f
	.zero		1


	//   ....[20]....
        /*0d9c*/ 	.word	0x00010550
        /*0da0*/ 	.word	0x00000000
        /*0da4*/ 	.word	0x00000000
        /*0da8*/ 	.short	0x010a
        /*0daa*/ 	.byte	0x3f
	.zero		1


	//   ....[21]....
        /*0dac*/ 	.word	0x00010630
        /*0db0*/ 	.word	0x0000000d
        /*0db4*/ 	.word	0x00000018
        /*0db8*/ 	.short	0x010a
        /*0dba*/ 	.byte	0x3f
	.zero		1


	//   ....[22]....
        /*0dbc*/ 	.word	0x00010700
        /*0dc0*/ 	.word	0x00000007
        /*0dc4*/ 	.word	0x00000000
        /*0dc8*/ 	.short	0x010a
        /*0dca*/ 	.byte	0x3f
	.zero		1


	//   ....[23]....
        /*0dcc*/ 	.word	0x00010750
        /*0dd0*/ 	.word	0x00000006
        /*0dd4*/ 	.word	0x00000000
        /*0dd8*/ 	.short	0x010a
        /*0dda*/ 	.byte	0x3f
	.zero		1


	//----- nvinfo : EIATTR_NUM_MBARRIERS
	.align		4
.L_30:
        /*0ddc*/ 	.byte	0x03, 0x38
        /*0dde*/ 	.short	0x0008


	//----- nvinfo : EIATTR_EXIT_INSTR_OFFSETS
	.align		4
        /*0de0*/ 	.byte	0x04, 0x1c
        /*0de2*/ 	.short	(.L_32 - .L_31)


	//   ....[0]....
.L_31:
        /*0de4*/ 	.word	0x00000920


	//   ....[1]....
        /*0de8*/ 	.word	0x000011b0


	//   ....[2]....
        /*0dec*/ 	.word	0x0000eef0


	//   ....[3]....
        /*0df0*/ 	.word	0x0000f480


	//   ....[4]....
        /*0df4*/ 	.word	0x000104c0


	//----- nvinfo : EIATTR_MAX_THREADS
	.align		4
.L_32:
        /*0df8*/ 	.byte	0x04, 0x05
        /*0dfa*/ 	.short	(.L_34 - .L_33)
.L_33:
        /*0dfc*/ 	.word	0x00000180
        /*0e00*/ 	.word	0x00000001
        /*0e04*/ 	.word	0x00000001


	//----- nvinfo : EIATTR_CRS_STACK_SIZE
	.align		4
.L_34:
        /*0e08*/ 	.byte	0x04, 0x1e
        /*0e0a*/ 	.short	(.L_36 - .L_35)
.L_35:
        /*0e0c*/ 	.word	0x00000000


	//----- nvinfo : EIATTR_CBANK_PARAM_SIZE
	.align		4
.L_36:
        /*0e10*/ 	.byte	0x03, 0x19
        /*0e12*/ 	.short	0x0470


	//----- nvinfo : EIATTR_PARAM_CBANK
	.align		4
        /*0e14*/ 	.byte	0x04, 0x0a
        /*0e16*/ 	.short	(.L_38 - .L_37)
	.align		4
.L_37:
        /*0e18*/ 	.word	index@(.nv.constant0._ZN7cutlass13device_kernelINS_4gemm6kernel13GemmUniversalIN4cute5tupleIJiiiiEEENS1_10collective13CollectiveMmaINS1_37MainloopSm90TmaGmmaWarpSpecializedFP8ILi3ENS5_IJNS4_1CILi1EEENSA_ILi2EEESB_EEENS1_35KernelTmaWarpSpecializedCooperativeEEENS5_IJNSA_ILi256EEENSA_ILi128EEESH_EEENS_12float_e4m3_tENS5_IJlSB_lEEESJ_SK_NS4_8TiledMMAINS4_8MMA_AtomIJNS4_4SM904GMMA31MMA_64x128x32_F32E4M3E4M3_SS_TNILNSO_7ScaleInE1ELSQ_1EEEEEENS4_6LayoutINS5_IJSC_SB_SB_EEENS5_IJSB_NSA_ILi0EEESV_EEEEENS5_IJNS4_10UnderscoreESY_SY_EEEEENS4_23SM90_TMA_LOAD_MULTICASTENS4_14ComposedLayoutINS4_7SwizzleILi3ELi4ELi3EEENS4_18smem_ptr_flag_bitsILi8EEENST_INS5_IJNSA_ILi8EEESH_EEENS5_IJSH_SB_EEEEEEEvNS4_8identityENS4_13SM90_TMA_LOADES1B_vS1C_EENS_8epilogue10collective6detail29Sm90TmaWarpSpecializedAdapterINS1G_15DefaultEpilogueISJ_SK_SK_NS1F_6thread17LinearCombinationISJ_Li1EffLNS1K_9ScaleType4KindE0ELNS_15FloatRoundStyleE2ESJ_EENS1_15EpilogueDefaultEEEEEvvEEEEvNT_6ParamsE)
        /*0e1c*/ 	.short	0x0210
        /*0e1e*/ 	.short	0x0470


	//----- nvinfo : EIATTR_SW_WAR
	.align		4
.L_38:
        /*0e20*/ 	.byte	0x04, 0x36
        /*0e22*/ 	.short	(.L_40 - .L_39)
.L_39:
        /*0e24*/ 	.word	0x00000008
.L_40:


//--------------------- .nv.callgraph             --------------------------
	.section	.nv.callgraph,"",@"SHT_CUDA_CALLGRAPH"
	.align	4
	.sectionentsize	8
	.align		4
        /*0000*/ 	.word	0x00000000
	.align		4
        /*0004*/ 	.word	0xffffffff
	.align		4
        /*0008*/ 	.word	0x00000000
	.align		4
        /*000c*/ 	.word	0xfffffffe
	.align		4
        /*0010*/ 	.word	0x00000000
	.align		4
        /*0014*/ 	.word	0xfffffffd
	.align		4
        /*0018*/ 	.word	0x00000000
	.align		4
        /*001c*/ 	.word	0xfffffffc


//--------------------- .nv.constant4             --------------------------
	.section	.nv.constant4,"a",@progbits
	.align	8
	.align		8
.nv.constant4:
        /*0000*/ 	.dword	_ZN39_INTERNAL_6ea4c964_4_k_cu_cb5ebcd0_44494cuda3std3__45__cpo5beginE
	.align		8
        /*0008*/ 	.dword	_ZN39_INTERNAL_6ea4c964_4_k_cu_cb5ebcd0_44494cuda3std3__45__cpo3endE
	.align		8
        /*0010*/ 	.dword	_ZN39_INTERNAL_6ea4c964_4_k_cu_cb5ebcd0_44494cuda3std3__45__cpo6cbeginE
	.align		8
        /*0018*/ 	.dword	_ZN39_INTERNAL_6ea4c964_4_k_cu_cb5ebcd0_44494cuda3std3__45__cpo4cendE
	.align		8
        /*0020*/ 	.dword	_ZN39_INTERNAL_6ea4c964_4_k_cu_cb5ebcd0_44494cuda3std3__441_GLOBAL__N__6ea4c964_4_k_cu_cb5ebcd0_44496ignoreE
	.align		8
        /*0028*/ 	.dword	_ZN39_INTERNAL_6ea4c964_4_k_cu_cb5ebcd0_44494cuda3std3__419piecewise_constructE
	.align		8
        /*0030*/ 	.dword	_ZN39_INTERNAL_6ea4c964_4_k_cu_cb5ebcd0_44494cuda3std3__48in_placeE
	.align		8
        /*0038*/ 	.dword	_ZN39_INTERNAL_6ea4c964_4_k_cu_cb5ebcd0_44494cuda3std6ranges3__45__cpo4swapE
	.align		8
        /*0040*/ 	.dword	_ZN39_INTERNAL_6ea4c964_4_k_cu_cb5ebcd0_44494cuda3std6ranges3__45__cpo9iter_moveE
	.align		8
        /*0048*/ 	.dword	_ZN39_INTERNAL_6ea4c964_4_k_cu_cb5ebcd0_44494cute7productE
	.align		8
        /*0050*/ 	.dword	_ZN39_INTERNAL_6ea4c964_4_k_cu_cb5ebcd0_44494cute1_E


//--------------------- .text._ZN7cutlass13device_kernelINS_4gemm6kernel13GemmUniversalIN4cute5tupleIJiiiiEEENS1_10collective13CollectiveMmaINS1_37MainloopSm90TmaGmmaWarpSpecializedFP8ILi3ENS5_IJNS4_1CILi1EEENSA_ILi2EEESB_EEENS1_35KernelTmaWarpSpecializedCooperativeEEENS5_IJNSA_ILi256EEENSA_ILi128EEESH_EEENS_12float_e4m3_tENS5_IJlSB_lEEESJ_SK_NS4_8TiledMMAINS4_8MMA_AtomIJNS4_4SM904GMMA31MMA_64x128x32_F32E4M3E4M3_SS_TNILNSO_7ScaleInE1ELSQ_1EEEEEENS4_6LayoutINS5_IJSC_SB_SB_EEENS5_IJSB_NSA_ILi0EEESV_EEEEENS5_IJNS4_10UnderscoreESY_SY_EEEEENS4_23SM90_TMA_LOAD_MULTICASTENS4_14ComposedLayoutINS4_7SwizzleILi3ELi4ELi3EEENS4_18smem_ptr_flag_bitsILi8EEENST_INS5_IJNSA_ILi8EEESH_EEENS5_IJSH_SB_EEEEEEEvNS4_8identityENS4_13SM90_TMA_LOADES1B_vS1C_EENS_8epilogue10collective6detail29Sm90TmaWarpSpecializedAdapterINS1G_15DefaultEpilogueISJ_SK_SK_NS1F_6thread17LinearCombinationISJ_Li1EffLNS1K_9ScaleType4KindE0ELNS_15FloatRoundStyleE2ESJ_EENS1_15EpilogueDefaultEEEEEvvEEEEvNT_6ParamsE --------------------------
	.section	.text._ZN7cutlass13device_kernelINS_4gemm6kernel13GemmUniversalIN4cute5tupleIJiiiiEEENS1_10collective13CollectiveMmaINS1_37MainloopSm90TmaGmmaWarpSpecializedFP8ILi3ENS5_IJNS4_1CILi1EEENSA_ILi2EEESB_EEENS1_35KernelTmaWarpSpecializedCooperativeEEENS5_IJNSA_ILi256EEENSA_ILi128EEESH_EEENS_12float_e4m3_tENS5_IJlSB_lEEESJ_SK_NS4_8TiledMMAINS4_8MMA_AtomIJNS4_4SM904GMMA31MMA_64x128x32_F32E4M3E4M3_SS_TNILNSO_7ScaleInE1ELSQ_1EEEEEENS4_6LayoutINS5_IJSC_SB_SB_EEENS5_IJSB_NSA_ILi0EEESV_EEEEENS5_IJNS4_10UnderscoreESY_SY_EEEEENS4_23SM90_TMA_LOAD_MULTICASTENS4_14ComposedLayoutINS4_7SwizzleILi3ELi4ELi3EEENS4_18smem_ptr_flag_bitsILi8EEENST_INS5_IJNSA_ILi8EEESH_EEENS5_IJSH_SB_EEEEEEEvNS4_8identityENS4_13SM90_TMA_LOADES1B_vS1C_EENS_8epilogue10collective6detail29Sm90TmaWarpSpecializedAdapterINS1G_15DefaultEpilogueISJ_SK_SK_NS1F_6thread17LinearCombinationISJ_Li1EffLNS1K_9ScaleType4KindE0ELNS_15FloatRoundStyleE2ESJ_EENS1_15EpilogueDefaultEEEEEvvEEEEvNT_6ParamsE,"ax",@progbits
	.align	128
.text._ZN7cutlass13device_kernelINS_4gemm6kernel13GemmUniversalIN4cute5tupleIJiiiiEEENS1_10collective13CollectiveMmaINS1_37MainloopSm90TmaGmmaWarpSpecializedFP8ILi3ENS5_IJNS4_1CILi1EEENSA_ILi2EEESB_EEENS1_35KernelTmaWarpSpecializedCooperativeEEENS5_IJNSA_ILi256EEENSA_ILi128EEESH_EEENS_12float_e4m3_tENS5_IJlSB_lEEESJ_SK_NS4_8TiledMMAINS4_8MMA_AtomIJNS4_4SM904GMMA31MMA_64x128x32_F32E4M3E4M3_SS_TNILNSO_7ScaleInE1ELSQ_1EEEEEENS4_6LayoutINS5_IJSC_SB_SB_EEENS5_IJSB_NSA_ILi0EEESV_EEEEENS5_IJNS4_10UnderscoreESY_SY_EEEEENS4_23SM90_TMA_LOAD_MULTICASTENS4_14ComposedLayoutINS4_7SwizzleILi3ELi4ELi3EEENS4_18smem_ptr_flag_bitsILi8EEENST_INS5_IJNSA_ILi8EEESH_EEENS5_IJSH_SB_EEEEEEEvNS4_8identityENS4_13SM90_TMA_LOADES1B_vS1C_EENS_8epilogue10collective6detail29Sm90TmaWarpSpecializedAdapterINS1G_15DefaultEpilogueISJ_SK_SK_NS1F_6thread17LinearCombinationISJ_Li1EffLNS1K_9ScaleType4KindE0ELNS_15FloatRoundStyleE2ESJ_EENS1_15EpilogueDefaultEEEEEvvEEEEvNT_6ParamsE:
        .type           _ZN7cutlass13device_kernelINS_4gemm6kernel13GemmUniversalIN4cute5tupleIJiiiiEEENS1_10collective13CollectiveMmaINS1_37MainloopSm90TmaGmmaWarpSpecializedFP8ILi3ENS5_IJNS4_1CILi1EEENSA_ILi2EEESB_EEENS1_35KernelTmaWarpSpecializedCooperativeEEENS5_IJNSA_ILi256EEENSA_ILi128EEESH_EEENS_12float_e4m3_tENS5_IJlSB_lEEESJ_SK_NS4_8TiledMMAINS4_8MMA_AtomIJNS4_4SM904GMMA31MMA_64x128x32_F32E4M3E4M3_SS_TNILNSO_7ScaleInE1ELSQ_1EEEEEENS4_6LayoutINS5_IJSC_SB_SB_EEENS5_IJSB_NSA_ILi0EEESV_EEEEENS5_IJNS4_10UnderscoreESY_SY_EEEEENS4_23SM90_TMA_LOAD_MULTICASTENS4_14ComposedLayoutINS4_7SwizzleILi3ELi4ELi3EEENS4_18smem_ptr_flag_bitsILi8EEENST_INS5_IJNSA_ILi8EEESH_EEENS5_IJSH_SB_EEEEEEEvNS4_8identityENS4_13SM90_TMA_LOADES1B_vS1C_EENS_8epilogue10collective6detail29Sm90TmaWarpSpecializedAdapterINS1G_15DefaultEpilogueISJ_SK_SK_NS1F_6thread17LinearCombinationISJ_Li1EffLNS1K_9ScaleType4KindE0ELNS_15FloatRoundStyleE2ESJ_EENS1_15EpilogueDefaultEEEEEvvEEEEvNT_6ParamsE,@function
        .size           _ZN7cutlass13device_kernelINS_4gemm6kernel13GemmUniversalIN4cute5tupleIJiiiiEEENS1_10collective13CollectiveMmaINS1_37MainloopSm90TmaGmmaWarpSpecializedFP8ILi3ENS5_IJNS4_1CILi1EEENSA_ILi2EEESB_EEENS1_35KernelTmaWarpSpecializedCooperativeEEENS5_IJNSA_ILi256EEENSA_ILi128EEESH_EEENS_12float_e4m3_tENS5_IJlSB_lEEESJ_SK_NS4_8TiledMMAINS4_8MMA_AtomIJNS4_4SM904GMMA31MMA_64x128x32_F32E4M3E4M3_SS_TNILNSO_7ScaleInE1ELSQ_1EEEEEENS4_6LayoutINS5_IJSC_SB_SB_EEENS5_IJSB_NSA_ILi0EEESV_EEEEENS5_IJNS4_10UnderscoreESY_SY_EEEEENS4_23SM90_TMA_LOAD_MULTICASTENS4_14ComposedLayoutINS4_7SwizzleILi3ELi4ELi3EEENS4_18smem_ptr_flag_bitsILi8EEENST_INS5_IJNSA_ILi8EEESH_EEENS5_IJSH_SB_EEEEEEEvNS4_8identityENS4_13SM90_TMA_LOADES1B_vS1C_EENS_8epilogue10collective6detail29Sm90TmaWarpSpecializedAdapterINS1G_15DefaultEpilogueISJ_SK_SK_NS1F_6thread17LinearCombinationISJ_Li1EffLNS1K_9ScaleType4KindE0ELNS_15FloatRoundStyleE2ESJ_EENS1_15EpilogueDefaultEEEEEvvEEEEvNT_6ParamsE,(.L_x_332 - _ZN7cutlass13device_kernelINS_4gemm6kernel13GemmUniversalIN4cute5tupleIJiiiiEEENS1_10collective13CollectiveMmaINS1_37MainloopSm90TmaGmmaWarpSpecializedFP8ILi3ENS5_IJNS4_1CILi1EEENSA_ILi2EEESB_EEENS1_35KernelTmaWarpSpecializedCooperativeEEENS5_IJNSA_ILi256EEENSA_ILi128EEESH_EEENS_12float_e4m3_tENS5_IJlSB_lEEESJ_SK_NS4_8TiledMMAINS4_8MMA_AtomIJNS4_4SM904GMMA31MMA_64x128x32_F32E4M3E4M3_SS_TNILNSO_7ScaleInE1ELSQ_1EEEEEENS4_6LayoutINS5_IJSC_SB_SB_EEENS5_IJSB_NSA_ILi0EEESV_EEEEENS5_IJNS4_10UnderscoreESY_SY_EEEEENS4_23SM90_TMA_LOAD_MULTICASTENS4_14ComposedLayoutINS4_7SwizzleILi3ELi4ELi3EEENS4_18smem_ptr_flag_bitsILi8EEENST_INS5_IJNSA_ILi8EEESH_EEENS5_IJSH_SB_EEEEEEEvNS4_8identityENS4_13SM90_TMA_LOADES1B_vS1C_EENS_8epilogue10collective6detail29Sm90TmaWarpSpecializedAdapterINS1G_15DefaultEpilogueISJ_SK_SK_NS1F_6thread17LinearCombinationISJ_Li1EffLNS1K_9ScaleType4KindE0ELNS_15FloatRoundStyleE2ESJ_EENS1_15EpilogueDefaultEEEEEvvEEEEvNT_6ParamsE)
        .other          _ZN7cutlass13device_kernelINS_4gemm6kernel13GemmUniversalIN4cute5tupleIJiiiiEEENS1_10collective13CollectiveMmaINS1_37MainloopSm90TmaGmmaWarpSpecializedFP8ILi3ENS5_IJNS4_1CILi1EEENSA_ILi2EEESB_EEENS1_35KernelTmaWarpSpecializedCooperativeEEENS5_IJNSA_ILi256EEENSA_ILi128EEESH_EEENS_12float_e4m3_tENS5_IJlSB_lEEESJ_SK_NS4_8TiledMMAINS4_8MMA_AtomIJNS4_4SM904GMMA31MMA_64x128x32_F32E4M3E4M3_SS_TNILNSO_7ScaleInE1ELSQ_1EEEEEENS4_6LayoutINS5_IJSC_SB_SB_EEENS5_IJSB_NSA_ILi0EEESV_EEEEENS5_IJNS4_10UnderscoreESY_SY_EEEEENS4_23SM90_TMA_LOAD_MULTICASTENS4_14ComposedLayoutINS4_7SwizzleILi3ELi4ELi3EEENS4_18smem_ptr_flag_bitsILi8EEENST_INS5_IJNSA_ILi8EEESH_EEENS5_IJSH_SB_EEEEEEEvNS4_8identityENS4_13SM90_TMA_LOADES1B_vS1C_EENS_8epilogue10collective6detail29Sm90TmaWarpSpecializedAdapterINS1G_15DefaultEpilogueISJ_SK_SK_NS1F_6thread17LinearCombinationISJ_Li1EffLNS1K_9ScaleType4KindE0ELNS_15FloatRoundStyleE2ESJ_EENS1_15EpilogueDefaultEEEEEvvEEEEvNT_6ParamsE,@"STO_CUDA_ENTRY STV_DEFAULT"
_ZN7cutlass13device_kernelINS_4gemm6kernel13GemmUniversalIN4cute5tupleIJiiiiEEENS1_10collective13CollectiveMmaINS1_37MainloopSm90TmaGmmaWarpSpecializedFP8ILi3ENS5_IJNS4_1CILi1EEENSA_ILi2EEESB_EEENS1_35KernelTmaWarpSpecializedCooperativeEEENS5_IJNSA_ILi256EEENSA_ILi128EEESH_EEENS_12float_e4m3_tENS5_IJlSB_lEEESJ_SK_NS4_8TiledMMAINS4_8MMA_AtomIJNS4_4SM904GMMA31MMA_64x128x32_F32E4M3E4M3_SS_TNILNSO_7ScaleInE1ELSQ_1EEEEEENS4_6LayoutINS5_IJSC_SB_SB_EEENS5_IJSB_NSA_ILi0EEESV_EEEEENS5_IJNS4_10UnderscoreESY_SY_EEEEENS4_23SM90_TMA_LOAD_MULTICASTENS4_14ComposedLayoutINS4_7SwizzleILi3ELi4ELi3EEENS4_18smem_ptr_flag_bitsILi8EEENST_INS5_IJNSA_ILi8EEESH_EEENS5_IJSH_SB_EEEEEEEvNS4_8identityENS4_13SM90_TMA_LOADES1B_vS1C_EENS_8epilogue10collective6detail29Sm90TmaWarpSpecializedAdapterINS1G_15DefaultEpilogueISJ_SK_SK_NS1F_6thread17LinearCombinationISJ_Li1EffLNS1K_9ScaleType4KindE0ELNS_15FloatRoundStyleE2ESJ_EENS1_15EpilogueDefaultEEEEEvvEEEEvNT_6ParamsE:
[----:B------:R-:W0:Y:S02]  /*0000*/  LDC R1, c[0x0][0x28] ;  /* 0x00000a00ff017b82 */ /* 0x000e240000000800 */
[----:B0-----:R-:W-:Y:S01]  /*0010*/  VIADD R1, R1, 0xffffff08 ;  /* 0xffffff0801017836 */ /* 0x001fe20000000000 */
[----:B------:R-:W0:Y:S01]  /*0020*/  S2R R5, SR_TID.X ;  /* 0x0000000000057919 */ /* 0x000e220000002100 */
[----:B------:R-:W-:Y:S01]  /*0030*/  ELECT P0, URZ, PT ;  /* 0x00000000003f782f */ /* 0x000fe20003800000 */
[----:B------:R-:W-:Y:S01]  /*0040*/  BSSY B0, `(.L_x_0) ;  /* 0x0000015000007945 */ /* 0x000fe20003800000 */
[--C-:B0-----:R-:W-:Y:S02]  /*0050*/  SHF.R.U32.HI R0, RZ, 0x5, R5.reuse ;  /* 0x00000005ff007819 */ /* 0x101fe40000011605 */
[----:B------:R-:W-:-:S03]  /*0060*/  SHF.R.U32.HI R2, RZ, 0x7, R5 ;  /* 0x00000007ff027819 */ /* 0x000fc60000011605 */
[----:B------:R-:W0:Y:S04]  /*0070*/  SHFL.IDX PT, R3, R0, RZ, 0x1f ;  /* 0x00001fff00037589 */ /* 0x000e2800000e0000 */
[----:B------:R-:W1:Y:S01]  /*0080*/  SHFL.IDX PT, R2, R2, RZ, 0x1f ;  /* 0x00001fff02027589 */ /* 0x000e6200000e0000 */
[----:B0-----:R-:W-:Y:S02]  /*0090*/  R2UR UR4, R3 ;  /* 0x00000000030472ca */ /* 0x001fe400000e0000 */
[----:B-1----:R-:W-:-:S11]  /*00a0*/  R2UR UR6, R2 ;  /* 0x00000000020672ca */ /* 0x002fd600000e0000 */
[----:B------:R-:W-:Y:S02]  /*00b0*/  USHF.R.S32.HI UR5, URZ, 0x1f, UR4 ;  /* 0x0000001f3f057899 */ /* 0x000fe40008011404 */
[----:B------:R-:W-:Y:S02]  /*00c0*/  ISETP.NE.OR P0, PT, RZ, UR4, !P0 ;  /* 0x00000004ff007c0c */ /* 0x000fe4000c705670 */
[----:B------:R-:W-:-:S04]  /*00d0*/  ULEA.HI UR5, UR5, UR4, URZ, 0x2 ;  /* 0x0000000405057291 */ /* 0x000fc8000f8f103f */
[----:B------:R-:W-:-:S04]  /*00e0*/  ULOP3.LUT UR5, UR5, 0xfffffffc, URZ, 0xc0, !UPT ;  /* 0xfffffffc05057892 */ /* 0x000fc8000f8ec03f */
[----:B------:R-:W-:-:S03]  /*00f0*/  UIADD3 UR8, UR4, -UR5, URZ ;  /* 0x8000000504087290 */ /* 0x000fc6000fffe03f */
[----:B------:R-:W-:Y:S09]  /*0100*/  @P0 BRA `(.L_x_1) ;  /* 0x0000000000200947 */ /* 0x000ff20003800000 */
[----:B------:R-:W-:Y:S02]  /*0110*/  ULDC.64 UR4, c[0x0][0x198] ;  /* 0x0000660000047ab9 */ /* 0x000fe40000000a00 */
[----:B------:R-:W-:Y:S02]  /*0120*/  UIADD3 UR10, UP0, UR4, 0xf0, URZ ;  /* 0x000000f0040a7890 */ /* 0x000fe4000ff1e03f */
[----:B------:R-:W-:Y:S02]  /*0130*/  UIADD3 UR4, UP1, UR4, 0x1f0, URZ ;  /* 0x000001f004047890 */ /* 0x000fe4000ff3e03f */
[----:B------:R-:W-:Y:S02]  /*0140*/  UIADD3.X UR11, URZ, UR5, URZ, UP0, !UPT ;  /* 0x000000053f0b7290 */ /* 0x000fe400087fe43f */
[----:B------:R-:W-:-:S07]  /*0150*/  UIADD3.X UR5, URZ, UR5, URZ, UP1, !UPT ;  /* 0x000000053f057290 */ /* 0x000fce0008ffe43f */
[----:B------:R0:W-:Y:S02]  /*0160*/  UTMACCTL.PF [UR10] ;  /* 0x000000000a0079b9 */ /* 0x0001e40008040000 */
[----:B------:R0:W-:Y:S02]  /*0170*/  UTMACCTL.PF [UR4] ;  /* 0x00000000040079b9 */ /* 0x0001e40008040000 */
[----:B0-----:R-:W-:Y:S01]  /*0180*/  NOP ;  /* 0x0000000000007918 */ /* 0x001fe20000000000 */
.L_x_1:
[----:B------:R-:W-:Y:S05]  /*0190*/  BSYNC B0 ;  /* 0x0000000000007941 */ /* 0x000fea0003800000 */
.L_x_0:
[----:B------:R-:W0:Y:S01]  /*01a0*/  SHFL.IDX PT, R3, R0, RZ, 0x1f ;  /* 0x00001fff00037589 */ /* 0x000e2200000e0000 */
[----:B------:R-:W-:Y:S01]  /*01b0*/  UISETP.NE.AND UP0, UPT, UR8, 0x3, UPT ;  /* 0x000000030800788c */ /* 0x000fe2000bf05270 */
[----:B------:R-:W-:Y:S01]  /*01c0*/  ISETP.NE.AND P2, PT, RZ, UR6, PT ;  /* 0x00000006ff007c0c */ /* 0x000fe2000bf45270 */
[----:B------:R-:W-:Y:S02]  /*01d0*/  UIADD3 UR10, UR6, -0x1, URZ ;  /* 0xffffffff060a7890 */ /* 0x000fe4000fffe03f */
[----:B------:R-:W-:Y:S02]  /*01e0*/  UISETP.EQ.OR UP0, UPT, UR8, URZ, !UP0 ;  /* 0x0000003f0800728c */ /* 0x000fe4000c702670 */
[----:B------:R-:W-:Y:S02]  /*01f0*/  UISETP.GE.U32.AND UP1, UPT, UR10, 0x2, UPT ;  /* 0x000000020a00788c */ /* 0x000fe4000bf26070 */
[----:B------:R-:W-:-:S04]  /*0200*/  UISETP.EQ.AND UP0, UPT, UR6, URZ, UP0 ;  /* 0x0000003f0600728c */ /* 0x000fc80008702270 */
[----:B------:R-:W-:-:S04]  /*0210*/  USEL UR13, URZ, 0x1, !UP0 ;  /* 0x000000013f0d7887 */ /* 0x000fc8000c000000 */
[----:B------:R-:W-:Y:S01]  /*0220*/  USEL UR13, UR13, 0x2, UP1 ;  /* 0x000000020d0d7887 */ /* 0x000fe20008800000 */
[----:B0-----:R-:W-:-:S13]  /*0230*/  ISETP.NE.AND P0, PT, R3, RZ, PT ;  /* 0x000000ff0300720c */ /* 0x001fda0003f05270 */
[----:B------:R-:W-:Y:S05]  /*0240*/  @P0 BRA `(.L_x_2) ;  /* 0x0000000000500947 */ /* 0x000fea0003800000 */
[----:B------:R-:W0:Y:S01]  /*0250*/  S2UR UR9, SR_CgaCtaId ;  /* 0x00000000000979c3 */ /* 0x000e220000008800 */
[----:B------:R-:W-:Y:S01]  /*0260*/  UMOV UR4, 0x400 ;  /* 0x0000040000047882 */ /* 0x000fe20000000000 */
[----:B------:R-:W-:Y:S01]  /*0270*/  UMOV UR5, 0x1 ;  /* 0x0000000100057882 */ /* 0x000fe20000000000 */
[----:B------:R-:W-:Y:S01]  /*0280*/  UMOV UR6, 0x4 ;  /* 0x0000000400067882 */ /* 0x000fe20000000000 */
[----:B------:R-:W-:Y:S01]  /*0290*/  ELECT P0, URZ, PT ;  /* 0x00000000003f782f */ /* 0x000fe20003800000 */
[----:B------:R-:W-:-:S04]  /*02a0*/  UIADD3 UR6, -UR6, 0x100000, URZ ;  /* 0x0010000006067890 */ /* 0x000fc8000fffe13f */
[----:B------:R-:W-:Y:S02]  /*02b0*/  USHF.L.U32 UR7, UR6, 0xb, URZ ;  /* 0x0000000b06077899 */ /* 0x000fe4000800063f */
[----:B------:R-:W-:Y:S02]  /*02c0*/  USHF.L.U32 UR6, UR6, 0x1, URZ ;  /* 0x0000000106067899 */ /* 0x000fe4000800063f */
[----:B0-----:R-:W-:Y:S02]  /*02d0*/  ULEA UR9, UR9, UR4, 0x18 ;  /* 0x0000000409097291 */ /* 0x001fe4000f8ec03f */
[----:B------:R-:W-:-:S04]  /*02e0*/  UIADD3 UR4, -UR5, 0x100000, URZ ;  /* 0x0010000005047890 */ /* 0x000fc8000fffe13f */
[----:B------:R-:W-:Y:S02]  /*02f0*/  USHF.L.U32 UR5, UR4, 0xb, URZ ;  /* 0x0000000b04057899 */ /* 0x000fe4000800063f */
[----:B------:R-:W-:Y:S01]  /*0300*/  USHF.L.U32 UR4, UR4, 0x1, URZ ;  /* 0x0000000104047899 */ /* 0x000fe2000800063f */
[----:B------:R-:W0:Y:S11]  /*0310*/  FENCE.VIEW.ASYNC.S ;  /* 0x00000000000073c6 */ /* 0x000e360000000000 */
[----:B0-----:R0:W1:Y:S01]  /*0320*/  SYNCS.EXCH.64 URZ, [UR9], UR4 ;  /* 0x00000004093f75b2 */ /* 0x0010620008000100 */
[----:B------:R0:W2:Y:S01]  /*0330*/  SYNCS.EXCH.64 URZ, [UR9+0x18], UR6 ;  /* 0x00001806093f75b2 */ /* 0x0000a20008000100 */
[----:B------:R0:W3:Y:S01]  /*0340*/  SYNCS.EXCH.64 URZ, [UR9+0x8], UR4 ;  /* 0x00000804093f75b2 */ /* 0x0000e20008000100 */
[----:B------:R0:W4:Y:S01]  /*0350*/  SYNCS.EXCH.64 URZ, [UR9+0x20], UR6 ;  /* 0x00002006093f75b2 */ /* 0x0001220008000100 */
[----:B------:R0:W0:Y:S01]  /*0360*/  SYNCS.EXCH.64 URZ, [UR9+0x10], UR4 ;  /* 0x00001004093f75b2 */ /* 0x0000220008000100 */
[----:B------:R0:W0:Y:S01]  /*0370*/  SYNCS.EXCH.64 URZ, [UR9+0x28], UR6 ;  /* 0x00002806093f75b2 */ /* 0x0000220008000100 */
[----:B------:R-:W-:Y:S01]  /*0380*/  NOP ;  /* 0x0000000000007918 */ /* 0x000fe20000000000 */
.L_x_2:
[----:B------:R-:W-:Y:S01]  /*0390*/  SHF.R.S32.HI R4, RZ, 0x1f, R5 ;  /* 0x0000001fff047819 */ /* 0x000fe20000011405 */
[----:B------:R-:W5:Y:S01]  /*03a0*/  SHFL.IDX PT, R0, R0, RZ, 0x1f ;  /* 0x00001fff00007589 */ /* 0x000f6200000e0000 */
[----:B------:R-:W-:Y:S01]  /*03b0*/  ELECT P0, URZ, PT ;  /* 0x00000000003f782f */ /* 0x000fe20003800000 */
[----:B0-----:R-:W0:Y:S01]  /*03c0*/  S2UR UR9, SR_CTAID.X ;  /* 0x00000000000979c3 */ /* 0x001e220000002500 */
[----:B------:R-:W-:Y:S01]  /*03d0*/  LEA.HI R4, R4, R5, RZ, 0x7 ;  /* 0x0000000504047211 */ /* 0x000fe200078f38ff */
[----:B------:R-:W1:Y:S01]  /*03e0*/  S2R R2, SR_CTAID.Y ;  /* 0x0000000000027919 */ /* 0x000e620000002600 */
[----:B------:R-:W-:Y:S01]  /*03f0*/  SHF.R.S32.HI R6, RZ, 0x1f, R3 ;  /* 0x0000001fff067819 */ /* 0x000fe20000011403 */
[----:B------:R-:W-:Y:S01]  /*0400*/  ULDC UR4, c[0x0][0x154] ;  /* 0x0000550000047ab9 */ /* 0x000fe20000000800 */
[----:B------:R-:W-:Y:S01]  /*0410*/  LOP3.LUT R4, R4, 0xffffff80, RZ, 0xc0, !PT ;  /* 0xffffff8004047812 */ /* 0x000fe200078ec0ff */
[----:B------:R-:W-:Y:S01]  /*0420*/  NOP ;  /* 0x0000000000007918 */ /* 0x000fe20000000000 */
[----:B------:R-:W-:Y:S01]  /*0430*/  LEA.HI R6, R6, R3, RZ, 0x2 ;  /* 0x0000000306067211 */ /* 0x000fe200078f10ff */
[----:B------:R-:W2:Y:S01]  /*0440*/  LDC R11, c[0x0][0x148] ;  /* 0x00005200ff0b7b82 */ /* 0x000ea20000000800 */
[----:B------:R-:W-:Y:S01]  /*0450*/  NOP ;  /* 0x0000000000007918 */ /* 0x000fe20000000000 */
[----:B------:R-:W-:Y:S01]  /*0460*/  IMAD.IADD R4, R5, 0x1, -R4 ;  /* 0x0000000105047824 */ /* 0x000fe200078e0a04 */
[----:B------:R-:W-:-:S04]  /*0470*/  LOP3.LUT R6, R6, 0x3ffffffc, RZ, 0xc0, !PT ;  /* 0x3ffffffc06067812 */ /* 0x000fc800078ec0ff */
[----:B------:R-:W-:Y:S01]  /*0480*/  SHF.R.S32.HI R5, RZ, 0x1f, R4 ;  /* 0x0000001fff057819 */ /* 0x000fe20000011404 */
[----:B------:R-:W-:Y:S01]  /*0490*/  IMAD.IADD R6, R3, 0x1, -R6 ;  /* 0x0000000103067824 */ /* 0x000fe200078e0a06 */
[----:B------:R-:W3:Y:S02]  /*04a0*/  LDC R8, c[0x0][0x144] ;  /* 0x00005100ff087b82 */ /* 0x000ee40000000800 */
[----:B------:R-:W-:Y:S02]  /*04b0*/  LEA.HI R5, R5, R4, RZ, 0x3 ;  /* 0x0000000405057211 */ /* 0x000fe400078f18ff */
[----:B-----5:R-:W-:Y:S02]  /*04c0*/  ISETP.NE.OR P0, PT, R0, RZ, !P0 ;  /* 0x000000ff0000720c */ /* 0x020fe40004705670 */
[--C-:B------:R-:W-:Y:S02]  /*04d0*/  SHF.R.S32.HI R0, RZ, 0x3, R5.reuse ;  /* 0x00000003ff007819 */ /* 0x100fe40000011405 */
[----:B------:R-:W-:-:S04]  /*04e0*/  SHF.R.S32.HI R5, RZ, 0x1f, R5 ;  /* 0x0000001fff057819 */ /* 0x000fc80000011405 */
[----:B------:R-:W-:-:S04]  /*04f0*/  LEA.HI R5, R5, R0, RZ, 0x2 ;  /* 0x0000000005057211 */ /* 0x000fc800078f10ff */
[----:B------:R-:W-:Y:S01]  /*0500*/  LOP3.LUT R5, R5, 0xfffffffc, RZ, 0xc0, !PT ;  /* 0xfffffffc05057812 */ /* 0x000fe200078ec0ff */
[----:B------:R-:W-:Y:S01]  /*0510*/  VOTEU.ALL UP0, P0 ;  /* 0x00000000003f7886 */ /* 0x000fe20000000000 */
[----:B-1----:R-:W-:Y:S01]  /*0520*/  I2FP.F32.U32 R7, R2 ;  /* 0x0000000200077245 */ /* 0x002fe20000201000 */
[----:B------:R-:W-:Y:S02]  /*0530*/  VOTEU.ALL UP1, P0 ;  /* 0x00000000003f7886 */ /* 0x000fe40000020000 */
[----:B------:R-:W-:Y:S01]  /*0540*/  IMAD.IADD R5, R0, 0x1, -R5 ;  /* 0x0000000100057824 */ /* 0x000fe200078e0a05 */
[----:B------:R-:W1:Y:S01]  /*0550*/  @!UP0 S2UR UR7, SR_CgaCtaId ;  /* 0x00000000000789c3 */ /* 0x000e620000008800 */
[----:B0-----:R-:W-:Y:S01]  /*0560*/  I2FP.F32.U32 R0, UR9 ;  /* 0x0000000900007c45 */ /* 0x001fe20008201000 */
[----:B------:R-:W-:Y:S01]  /*0570*/  FMUL R9, R7, UR4 ;  /* 0x0000000407097c20 */ /* 0x000fe20008400000 */
[----:B------:R-:W-:Y:S01]  /*0580*/  IMAD R5, R6, 0x4, R5 ;  /* 0x0000000406057824 */ /* 0x000fe200078e0205 */
[----:B------:R-:W-:Y:S01]  /*0590*/  ULDC UR4, c[0x0][0x150] ;  /* 0x0000540000047ab9 */ /* 0x000fe20000000800 */
[----:B------:R-:W-:Y:S01]  /*05a0*/  @!UP0 UMOV UR6, 0x400 ;  /* 0x0000040000068882 */ /* 0x000fe20000000000 */
[----:B------:R-:W-:Y:S01]  /*05b0*/  FMUL R7, R0, UR4 ;  /* 0x0000000400077c20 */ /* 0x000fe20008400000 */
[----:B------:R-:W-:Y:S01]  /*05c0*/  IMAD.SHL.U32 R0, R5, 0x4, RZ ;  /* 0x0000000405007824 */ /* 0x000fe200078e00ff */
[----:B------:R-:W0:Y:S01]  /*05d0*/  LDC R6, c[0x0][0x140] ;  /* 0x00005000ff067b82 */ /* 0x000e220000000800 */
[----:B------:R-:W5:Y:S01]  /*05e0*/  F2I.U32.TRUNC.NTZ R9, R9 ;  /* 0x0000000900097305 */ /* 0x000f62000020f000 */
[----:B------:R-:W-:-:S02]  /*05f0*/  UMOV UR4, 0x20 ;  /* 0x0000002000047882 */ /* 0x000fc40000000000 */
[----:B------:R-:W-:Y:S01]  /*0600*/  LOP3.LUT R10, R5, 0xc, R0, 0x78, !PT ;  /* 0x0000000c050a7812 */ /* 0x000fe200078e7800 */
[----:B------:R-:W-:-:S04]  /*0610*/  @!UP0 UIADD3 UR4, -UR4, 0x100000, URZ ;  /* 0x0010000004048890 */ /* 0x000fc8000fffe13f */
[----:B------:R-:W-:Y:S02]  /*0620*/  @!UP0 USHF.L.U32 UR5, UR4, 0xb, URZ ;  /* 0x0000000b04058899 */ /* 0x000fe4000800063f */
[----:B------:R-:W-:Y:S01]  /*0630*/  @!UP0 USHF.L.U32 UR4, UR4, 0x1, URZ ;  /* 0x0000000104048899 */ /* 0x000fe2000800063f */
[----:B------:R-:W4:Y:S01]  /*0640*/  F2I.U32.TRUNC.NTZ R7, R7 ;  /* 0x0000000700077305 */ /* 0x000f22000020f000 */
[----:B------:R0:W-:Y:S01]  /*0650*/  STL [R1+0x70], R10 ;  /* 0x0000700a01007387 */ /* 0x0001e20000100800 */
[----:B-----5:R-:W-:Y:S01]  /*0660*/  IMAD.MOV R12, RZ, RZ, -R9 ;  /* 0x000000ffff0c7224 */ /* 0x020fe200078e0a09 */
[----:B-1----:R-:W-:Y:S01]  /*0670*/  @!UP0 ULEA UR6, UR7, UR6, 0x18 ;  /* 0x0000000607068291 */ /* 0x002fe2000f8ec03f */
[----:B------:R-:W-:Y:S02]  /*0680*/  VOTEU.ALL UP0, P0 ;  /* 0x00000000003f7886 */ /* 0x000fe40000000000 */
[----:B--2---:R-:W-:Y:S01]  /*0690*/  IMAD R5, R11, R12, R2 ;  /* 0x0000000c0b057224 */ /* 0x004fe200078e0202 */
[----:B------:R-:W-:-:S02]  /*06a0*/  LOP3.LUT P0, RZ, R4, 0x7, RZ, 0xc0, !PT ;  /* 0x0000000704ff7812 */ /* 0x000fc4000780c0ff */
[----:B0-----:R-:W-:Y:S01]  /*06b0*/  ISETP.EQ.U32.AND P3, PT, R6, 0x1, PT ;  /* 0x000000010600780c */ /* 0x001fe20003f62070 */
[----:B----4-:R-:W-:Y:S01]  /*06c0*/  IMAD.MOV R7, RZ, RZ, -R7 ;  /* 0x000000ffff077224 */ /* 0x010fe200078e0a07 */
[----:B------:R-:W-:Y:S02]  /*06d0*/  ISETP.NE.AND P1, PT, R5, R10, PT ;  /* 0x0000000a0500720c */ /* 0x000fe40003f25270 */
[----:B------:R-:W-:Y:S01]  /*06e0*/  ISETP.LT.U32.AND P0, PT, R10, 0x2, !P0 ;  /* 0x000000020a00780c */ /* 0x000fe20004701070 */
[----:B---3--:R-:W-:Y:S01]  /*06f0*/  IMAD R0, R8, R7, UR9 ;  /* 0x0000000908007e24 */ /* 0x008fe2000f8e0207 */
[----:B------:R-:W0:Y:S02]  /*0700*/  FENCE.VIEW.ASYNC.S ;  /* 0x00000000000073c6 */ /* 0x000e240000000000 */
[----:B0-----:R0:W1:Y:S02]  /*0710*/  @!UP0 SYNCS.EXCH.64 URZ, [UR6+0x40], UR4 ;  /* 0x00004004063f85b2 */ /* 0x0010640008000100 */
[----:B------:R-:W-:-:S04]  /*0720*/  ISETP.EQ.OR P1, PT, R0, RZ, !P1 ;  /* 0x000000ff0000720c */ /* 0x000fc80004f22670 */
[----:B------:R-:W-:Y:S01]  /*0730*/  PLOP3.LUT P0, PT, P0, P1, PT, 0x80, 0x0 ;  /* 0x000000000000781c */ /* 0x000fe20000703070 */
[----:B------:R0:W2:Y:S01]  /*0740*/  @!UP1 SYNCS.EXCH.64 URZ, [UR6+0x48], UR4 ;  /* 0x00004804063f95b2 */ /* 0x0000a20008000100 */
[----:B------:R-:W-:Y:S01]  /*0750*/  NOP ;  /* 0x0000000000007918 */ /* 0x000fe20000000000 */
[----:B------:R-:W-:Y:S10]  /*0760*/  @!P3 BRA `(.L_x_3) ;  /* 0x000000000008b947 */ /* 0x000ff40003800000 */
[----:B-12---:R-:W-:Y:S01]  /*0770*/  UCGABAR_ARV ;  /* 0x00000000000079c7 */ /* 0x006fe20008000000 */
[----:B------:R-:W-:Y:S05]  /*0780*/  BRA `(.L_x_4) ;  /* 0x0000000000047947 */ /* 0x000fea0003800000 */
.L_x_3:
[----:B-12---:R-:W-:Y:S01]  /*0790*/  NOP ;  /* 0x0000000000007918 */ /* 0x006fe20000000000 */
.L_x_4:
[----:B------:R-:W1:Y:S01]  /*07a0*/  LDC R3, c[0x0][0x65c] ;  /* 0x00019700ff037b82 */ /* 0x000e620000000800 */
[----:B------:R-:W-:Y:S02]  /*07b0*/  IMAD.U32 R4, RZ, RZ, UR9 ;  /* 0x00000009ff047e24 */ /* 0x000fe4000f8e00ff */
[----:B------:R-:W-:Y:S01]  /*07c0*/  IMAD.MOV.U32 R5, RZ, RZ, RZ ;  /* 0x000000ffff057224 */ /* 0x000fe200078e00ff */
[----:B-1----:R-:W-:-:S13]  /*07d0*/  ISETP.NE.AND P4, PT, R3, 0x1, PT ;  /* 0x000000010300780c */ /* 0x002fda0003f85270 */
[----:B------:R-:W1:Y:S01]  /*07e0*/  @P4 LDC R7, c[0x0][0x10] ;  /* 0x00000400ff074b82 */ /* 0x000e620000000800 */
[----:B------:R-:W-:Y:S02]  /*07f0*/  @P4 IMAD.MOV.U32 R3, RZ, RZ, RZ ;  /* 0x000000ffff034224 */ /* 0x000fe400078e00ff */
[----:B------:R-:W-:-:S05]  /*0800*/  @P4 IMAD.MOV.U32 R13, RZ, RZ, RZ ;  /* 0x000000ffff0d4224 */ /* 0x000fca00078e00ff */
[----:B------:R-:W2:Y:S01]  /*0810*/  @!P4 LDC R9, c[0x0][0xc] ;  /* 0x00000300ff09cb82 */ /* 0x000ea20000000800 */
[----:B-1----:R-:W-:-:S04]  /*0820*/  @P4 IMAD.WIDE.U32 R6, R7, UR9, R2 ;  /* 0x0000000907064c25 */ /* 0x002fc8000f8e0002 */
[----:B------:R-:W-:Y:S02]  /*0830*/  @P4 IMAD.MOV.U32 R19, RZ, RZ, R6 ;  /* 0x000000ffff134224 */ /* 0x000fe400078e0006 */
[----:B------:R-:W-:Y:S02]  /*0840*/  @P4 IMAD.IADD R23, R7, 0x1, R13 ;  /* 0x0000000107174824 */ /* 0x000fe400078e020d */
[----:B--2---:R-:W-:-:S04]  /*0850*/  @!P4 IMAD.WIDE.U32 R4, R2, R9, R4 ;  /* 0x000000090204c225 */ /* 0x004fc800078e0004 */
[----:B------:R-:W-:Y:S02]  /*0860*/  @!P4 IMAD.MOV.U32 R19, RZ, RZ, R4 ;  /* 0x000000ffff13c224 */ /* 0x000fe400078e0004 */
[----:B------:R-:W-:-:S03]  /*0870*/  @!P4 IMAD.MOV.U32 R23, RZ, RZ, R5 ;  /* 0x000000ffff17c224 */ /* 0x000fc600078e0005 */
[----:B------:R1:W-:Y:S04]  /*0880*/  STL [R1+0x78], R19 ;  /* 0x0000781301007387 */ /* 0x0003e80000100800 */
[----:B------:R1:W-:Y:S01]  /*0890*/  STL [R1+0x74], R23 ;  /* 0x0000741701007387 */ /* 0x0003e20000100800 */
[----:B------:R-:W-:Y:S05]  /*08a0*/  @!P3 BRA `(.L_x_5) ;  /* 0x00000000000cb947 */ /* 0x000fea0003800000 */
[----:B------:R-:W-:Y:S01]  /*08b0*/  UCGABAR_WAIT ;  /* 0x0000000000007dc7 */ /* 0x000fe20008000000 */
[----:B------:R-:W-:Y:S01]  /*08c0*/  CCTL.IVALL ;  /* 0x00000000ff00798f */ /* 0x000fe20002000000 */
[----:B------:R-:W-:Y:S05]  /*08d0*/  BRA `(.L_x_6) ;  /* 0x0000000000047947 */ /* 0x000fea0003800000 */
.L_x_5:
[----:B------:R-:W-:Y:S06]  /*08e0*/  BAR.SYNC.DEFER_BLOCKING 0x0 ;  /* 0x0000000000007b1d */ /* 0x000fec0000010000 */
.L_x_6:
[----:B------:R-:W-:Y:S05]  /*08f0*/  @!P2 BRA `(.L_x_7) ;  /* 0x000000e40080a947 */ /* 0x000fea0003800000 */
[----:B------:R-:W-:-:S06]  /*0900*/  UISETP.GT.U32.AND UP0, UPT, UR10, 0x1, UPT ;  /* 0x000000010a00788c */ /* 0x000fcc000bf04070 */
[----:B------:R-:W-:-:S13]  /*0910*/  PLOP3.LUT P1, PT, PT, PT, UP0, 0x80, 0x0 ;  /* 0x000000000000781c */ /* 0x000fda0003f2f008 */
[----:B0-----:R-:W-:Y:S05]  /*0920*/  @P1 EXIT ;  /* 0x000000000000194d */ /* 0x001fea0003800000 */
[----:B------:R-:W-:Y:S01]  /*0930*/  IMAD.MOV.U32 R6, RZ, RZ, -0x1 ;  /* 0xffffffffff067424 */ /* 0x000fe200078e00ff */
[----:B------:R-:W-:Y:S01]  /*0940*/  ULDC.64 UR4, c[0x0][0x650] ;  /* 0x0001940000047ab9 */ /* 0x000fe20000000a00 */
[----:B------:R-:W-:Y:S01]  /*0950*/  IMAD.MOV.U32 R5, RZ, RZ, -0x1 ;  /* 0xffffffffff057424 */ /* 0x000fe200078e00ff */
[----:B------:R-:W-:Y:S01]  /*0960*/  ISETP.GE.U32.AND P1, PT, R19, UR4, PT ;  /* 0x0000000413007c0c */ /* 0x000fe2000bf26070 */
[----:B------:R-:W-:Y:S01]  /*0970*/  UMOV UR12, 0xffffffff ;  /* 0xffffffff000c7882 */ /* 0x000fe20000000000 */
[----:B------:R0:W-:Y:S01]  /*0980*/  STL [R1+0x80], R6 ;  /* 0x0000800601007387 */ /* 0x0001e20000100800 */
[----:B------:R-:W-:Y:S02]  /*0990*/  PRMT R4, RZ, 0x7610, R4 ;  /* 0x00007610ff047816 */ /* 0x000fe40000000004 */
[----:B------:R-:W-:Y:S01]  /*09a0*/  ISETP.GE.U32.AND.EX P1, PT, R23, UR5, PT, P1 ;  /* 0x0000000517007c0c */ /* 0x000fe2000bf26110 */
[----:B------:R0:W-:-:S12]  /*09b0*/  STL [R1+0x7c], R5 ;  /* 0x00007c0501007387 */ /* 0x0001d80000100800 */
[----:B0-----:R-:W-:Y:S05]  /*09c0*/  @P1 BRA `(.L_x_8) ;  /* 0x0000000400381947 */ /* 0x001fea0003800000 */
[----:B------:R-:W0:Y:S01]  /*09d0*/  LDC.64 R14, c[0x0][0x628] ;  /* 0x00018a00ff0e7b82 */ /* 0x000e220000000a00 */
[----:B------:R-:W-:Y:S02]  /*09e0*/  IMAD.MOV.U32 R4, RZ, RZ, R19 ;  /* 0x000000ffff047224 */ /* 0x000fe400078e0013 */
[----:B------:R-:W-:-:S05]  /*09f0*/  IMAD.MOV.U32 R5, RZ, RZ, R23 ;  /* 0x000000ffff057224 */ /* 0x000fca00078e0017 */
[----:B------:R-:W2:Y:S08]  /*0a00*/  LDC R10, c[0x0][0x630] ;  /* 0x00018c00ff0a7b82 */ /* 0x000eb00000000800 */
[----:B------:R-:W3:Y:S01]  /*0a10*/  LDC.64 R16, c[0x0][0x620] ;  /* 0x00018800ff107b82 */ /* 0x000ee20000000a00 */
[----:B0-----:R-:W-:-:S04]  /*0a20*/  ISETP.NE.U32.AND P1, PT, R14, RZ, PT ;  /* 0x000000ff0e00720c */ /* 0x001fc80003f25070 */
[----:B------:R-:W-:-:S13]  /*0a30*/  ISETP.NE.AND.EX P1, PT, R15, RZ, PT, P1 ;  /* 0x000000ff0f00720c */ /* 0x000fda0003f25310 */
[----:B--23--:R-:W-:Y:S05]  /*0a40*/  @!P1 BRA `(.L_x_9) ;  /* 0x0000000000289947 */ /* 0x00cfea0003800000 */
[----:B------:R-:W0:Y:S02]  /*0a50*/  LDC R9, c[0x0][0x634] ;  /* 0x00018d00ff097b82 */ /* 0x000e240000000800 */
[----:B0-----:R-:W-:-:S05]  /*0a60*/  IADD3 R9, P1, R19, R9, RZ ;  /* 0x0000000913097210 */ /* 0x001fca0007f3e0ff */
[----:B------:R-:W-:-:S04]  /*0a70*/  IMAD.X R13, RZ, RZ, R23, P1 ;  /* 0x000000ffff0d7224 */ /* 0x000fc800008e0617 */
[----:B------:R-:W-:-:S04]  /*0a80*/  IMAD.WIDE.U32 R4, R13, R14, RZ ;  /* 0x0000000e0d047225 */ /* 0x000fc800078e00ff */
[----:B------:R-:W-:-:S04]  /*0a90*/  IMAD.WIDE.U32 R6, P1, R9, R15, R4 ;  /* 0x0000000f09067225 */ /* 0x000fc80007820004 */
[----:B------:R-:W-:-:S04]  /*0aa0*/  IMAD.WIDE.U32 R4, R9, R14, RZ ;  /* 0x0000000e09047225 */ /* 0x000fc800078e00ff */
[----:B------:R-:W-:Y:S01]  /*0ab0*/  IMAD.X R9, RZ, RZ, RZ, P1 ;  /* 0x000000ffff097224 */ /* 0x000fe200008e06ff */
[----:B------:R-:W-:Y:S01]  /*0ac0*/  IADD3 RZ, P1, R5, R6, RZ ;  /* 0x0000000605ff7210 */ /* 0x000fe20007f3e0ff */
[----:B------:R-:W-:-:S04]  /*0ad0*/  IMAD.MOV.U32 R8, RZ, RZ, R7 ;  /* 0x000000ffff087224 */ /* 0x000fc800078e0007 */
[----:B------:R-:W-:-:S08]  /*0ae0*/  IMAD.WIDE.U32.X R4, R13, R15, R8, P1 ;  /* 0x0000000f0d047225 */ /* 0x000fd000008e0408 */
.L_x_9:
[----:B------:R-:W0:Y:S01]  /*0af0*/  LDC.64 R20, c[0x0][0x640] ;  /* 0x00019000ff147b82 */ /* 0x000e220000000a00 */
[-C--:B------:R-:W-:Y:S01]  /*0b00*/  SHF.R.U64 R22, R4, R10.reuse, R5 ;  /* 0x0000000a04167219 */ /* 0x080fe20000001205 */
[----:B------:R-:W-:Y:S01]  /*0b10*/  IMAD.MOV.U32 R4, RZ, RZ, R19 ;  /* 0x000000ffff047224 */ /* 0x000fe200078e0013 */
[----:B------:R-:W-:Y:S01]  /*0b20*/  SHF.R.U32.HI R3, RZ, R10, R5 ;  /* 0x0000000aff037219 */ /* 0x000fe20000011605 */
[----:B------:R-:W-:Y:S01]  /*0b30*/  IMAD.MOV.U32 R5, RZ, RZ, R23 ;  /* 0x000000ffff057224 */ /* 0x000fe200078e0017 */
[----:B------:R-:W-:Y:S01]  /*0b40*/  IADD3 R7, P1, RZ, -R22, RZ ;  /* 0x80000016ff077210 */ /* 0x000fe20007f3e0ff */
[----:B-1----:R-:W-:Y:S02]  /*0b50*/  IMAD R23, R11, R12, R2 ;  /* 0x0000000c0b177224 */ /* 0x002fe400078e0202 */
[----:B------:R-:W1:Y:S01]  /*0b60*/  LDC R8, c[0x0][0x618] ;  /* 0x00018600ff087b82 */ /* 0x000e620000000800 */
[----:B------:R-:W-:Y:S02]  /*0b70*/  IMAD.MOV.U32 R11, RZ, RZ, 0x1 ;  /* 0x00000001ff0b7424 */ /* 0x000fe400078e00ff */
[----:B------:R-:W-:-:S02]  /*0b80*/  IMAD.X R3, RZ, RZ, ~R3, P1 ;  /* 0x000000ffff037224 */ /* 0x000fc400008e0e03 */
[----:B------:R-:W-:-:S03]  /*0b90*/  IMAD.WIDE.U32 R4, R7, R16, R4 ;  /* 0x0000001007047225 */ /* 0x000fc600078e0004 */
[----:B------:R-:W2:Y:S01]  /*0ba0*/  LDC R14, c[0x0][0x608] ;  /* 0x00018200ff0e7b82 */ /* 0x000ea20000000800 */
[----:B------:R-:W-:-:S04]  /*0bb0*/  IMAD R6, R3, R16, RZ ;  /* 0x0000001003067224 */ /* 0x000fc800078e02ff */
[----:B------:R-:W-:-:S03]  /*0bc0*/  IMAD R3, R7, R17, R6 ;  /* 0x0000001107037224 */ /* 0x000fc600078e0206 */
[----:B------:R-:W3:Y:S01]  /*0bd0*/  LDC R18, c[0x0][0x658] ;  /* 0x00019600ff127b82 */ /* 0x000ee20000000800 */
[----:B------:R-:W-:Y:S01]  /*0be0*/  IMAD.IADD R3, R5, 0x1, R3 ;  /* 0x0000000105037824 */ /* 0x000fe200078e0203 */
[----:B0-----:R-:W-:Y:S01]  /*0bf0*/  ISETP.NE.U32.AND P1, PT, R20, RZ, PT ;  /* 0x000000ff1400720c */ /* 0x001fe20003f25070 */
[----:B------:R-:W-:-:S03]  /*0c00*/  IMAD.MOV.U32 R5, RZ, RZ, -0x1 ;  /* 0xffffffffff057424 */ /* 0x000fc600078e00ff */
[----:B------:R-:W-:Y:S02]  /*0c10*/  ISETP.NE.AND.EX P1, PT, R21, RZ, PT, P1 ;  /* 0x000000ff1500720c */ /* 0x000fe40003f25310 */
[----:B------:R-:W0:Y:S01]  /*0c20*/  LDC R13, c[0x0][0x600] ;  /* 0x00018000ff0d7b82 */ /* 0x000e220000000800 */
[-CC-:B-1----:R-:W-:Y:S02]  /*0c30*/  SHF.R.U64 R10, R4, R8.reuse, R3.reuse ;  /* 0x00000008040a7219 */ /* 0x182fe40000001203 */
[----:B------:R-:W-:-:S05]  /*0c40*/  SHF.R.U32.HI R3, RZ, R8, R3 ;  /* 0x00000008ff037219 */ /* 0x000fca0000011603 */
[----:B------:R-:W1:Y:S01]  /*0c50*/  LDC R15, c[0x0][0x648] ;  /* 0x00019200ff0f7b82 */ /* 0x000e620000000800 */
[-CC-:B--2---:R-:W-:Y:S02]  /*0c60*/  SHF.R.U64 R19, R10, R14.reuse, R3.reuse ;  /* 0x0000000e0a137219 */ /* 0x184fe40000001203 */
[----:B------:R-:W-:-:S05]  /*0c70*/  SHF.R.U32.HI R3, RZ, R14, R3 ;  /* 0x0000000eff037219 */ /* 0x000fca0000011603 */
[----:B------:R-:W2:Y:S01]  /*0c80*/  LDC R17, c[0x0][0x638] ;  /* 0x00018e00ff117b82 */ /* 0x000ea20000000800 */
[-C--:B---3--:R-:W-:Y:S02]  /*0c90*/  SHF.L.U32 R2, R5, R18.reuse, RZ ;  /* 0x0000001205027219 */ /* 0x088fe400000006ff */
[--C-:B------:R-:W-:Y:S02]  /*0ca0*/  SHF.R.U64 R12, R19, R18, R3.reuse ;  /* 0x00000012130c7219 */ /* 0x100fe40000001203 */
[----:B------:R-:W-:Y:S02]  /*0cb0*/  LOP3.LUT R8, RZ, R2, RZ, 0x33, !PT ;  /* 0x00000002ff087212 */ /* 0x000fe400078e33ff */
[----:B------:R-:W-:Y:S01]  /*0cc0*/  SHF.R.U32.HI R3, RZ, R18, R3 ;  /* 0x00000012ff037219 */ /* 0x000fe20000011603 */
[----:B------:R-:W3:Y:S01]  /*0cd0*/  LDC R16, c[0x0][0x610] ;  /* 0x00018400ff107b82 */ /* 0x000ee20000000800 */
[----:B------:R-:W-:Y:S01]  /*0ce0*/  IMAD.MOV.U32 R2, RZ, RZ, R12 ;  /* 0x000000ffff027224 */ /* 0x000fe200078e000c */
[----:B------:R-:W-:Y:S06]  /*0cf0*/  @!P1 BRA `(.L_x_10) ;  /* 0x0000000000289947 */ /* 0x000fec0003800000 */
[----:B------:R-:W4:Y:S02]  /*0d00*/  LDC R7, c[0x0][0x64c] ;  /* 0x00019300ff077b82 */ /* 0x000f240000000800 */
[----:B----4-:R-:W-:-:S05]  /*0d10*/  IADD3 R7, P1, R12, R7, RZ ;  /* 0x000000070c077210 */ /* 0x010fca0007f3e0ff */
        /* <DEDUP_REMOVED lines=8> */
.L_x_10:
[----:B-1----:R-:W-:Y:S01]  /*0da0*/  SHF.R.U64 R4, R2, R15, R3 ;  /* 0x0000000f02047219 */ /* 0x002fe20000001203 */
[----:B0-----:R-:W-:Y:S01]  /*0db0*/  VIADD R5, R13, 0xffffffff ;  /* 0xffffffff0d057836 */ /* 0x001fe20000000000 */
[----:B------:R-:W-:Y:S02]  /*0dc0*/  SHF.L.U32 R2, R11, R18, RZ ;  /* 0x000000120b027219 */ /* 0x000fe400000006ff */
[----:B------:R-:W-:Y:S01]  /*0dd0*/  LOP3.LUT R3, R19, R8, RZ, 0xc0, !PT ;  /* 0x0000000813037212 */ /* 0x000fe200078ec0ff */
[----:B------:R-:W-:Y:S01]  /*0de0*/  IMAD.MOV R6, RZ, RZ, -R4 ;  /* 0x000000ffff067224 */ /* 0x000fe200078e0a04 */
[----:B------:R-:W-:Y:S02]  /*0df0*/  SEL R0, R0, R23, !P4 ;  /* 0x0000001700007207 */ /* 0x000fe40006000000 */
[----:B------:R-:W-:Y:S01]  /*0e00*/  LOP3.LUT R5, R10, R5, RZ, 0xc0, !PT ;  /* 0x000000050a057212 */ /* 0x000fe200078ec0ff */
[----:B------:R-:W-:Y:S01]  /*0e10*/  IMAD R3, R2, R4, R3 ;  /* 0x0000000402037224 */ /* 0x000fe200078e0203 */
[----:B------:R-:W-:Y:S01]  /*0e20*/  R2UR UR12, R22 ;  /* 0x00000000160c72ca */ /* 0x000fe200000e0000 */
[----:B--2---:R-:W-:-:S02]  /*0e30*/  IMAD R2, R6, R17, R12 ;  /* 0x0000001106027224 */ /* 0x004fc400078e020c */
[----:B---3--:R-:W-:Y:S02]  /*0e40*/  IMAD R0, R3, R16, R0 ;  /* 0x0000001003007224 */ /* 0x008fe400078e0200 */
[----:B------:R-:W-:Y:S02]  /*0e50*/  IMAD R3, R2, R13, R5 ;  /* 0x0000000d02037224 */ /* 0x000fe400078e0205 */
[----:B------:R-:W-:-:S03]  /*0e60*/  IMAD.MOV.U32 R4, RZ, RZ, 0x1 ;  /* 0x00000001ff047424 */ /* 0x000fc600078e00ff */
[----:B------:R-:W-:Y:S02]  /*0e70*/  SEL R2, R3, R0, !P4 ;  /* 0x0000000003027207 */ /* 0x000fe40006000000 */
[----:B------:R-:W-:-:S03]  /*0e80*/  SEL R0, R0, R3, !P4 ;  /* 0x0000000300007207 */ /* 0x000fc60006000000 */
[----:B------:R0:W-:Y:S04]  /*0e90*/  STL [R1+0x7c], R2 ;  /* 0x00007c0201007387 */ /* 0x0001e80000100800 */
[----:B------:R0:W-:Y:S02]  /*0ea0*/  STL [R1+0x80], R0 ;  /* 0x0000800001007387 */ /* 0x0001e40000100800 */
.L_x_8:
[----:B------:R-:W-:-:S08]  /*0eb0*/  NOP ;  /* 0x0000000000007918 */ /* 0x000fd00000000000 */
[----:B------:R-:W2:Y:S02]  /*0ec0*/  USETMAXREG.TRY_ALLOC.CTAPOOL UP0, 0xe8 ;  /* 0x000000e8000079c8 */ /* 0x000ea40008000600 */
[----:B--2---:R-:W-:-:S13]  /*0ed0*/  PLOP3.LUT P1, PT, PT, PT, UP0, 0x80, 0x0 ;  /* 0x000000000000781c */ /* 0x004fda0003f2f008 */
[----:B------:R-:W-:Y:S05]  /*0ee0*/  @!P1 BRA `(.L_x_8) ;  /* 0xfffffffc00f09947 */ /* 0x000fea000383ffff */
[----:B------:R-:W-:Y:S01]  /*0ef0*/  ULDC.64 UR4, c[0x0][0x598] ;  /* 0x0001660000047ab9 */ /* 0x000fe20000000a00 */
[----:B------:R-:W-:Y:S01]  /*0f00*/  ULDC.64 UR14, c[0x0][0x208] ;  /* 0x00008200000e7ab9 */ /* 0x000fe20000000a00 */
[----:B------:R-:W-:-:S04]  /*0f10*/  ISETP.NE.U32.AND P1, PT, RZ, UR4, PT ;  /* 0x00000004ff007c0c */ /* 0x000fc8000bf25070 */
[----:B------:R-:W-:-:S13]  /*0f20*/  ISETP.NE.AND.EX P1, PT, RZ, UR5, PT, P1 ;  /* 0x00000005ff007c0c */ /* 0x000fda000bf25310 */
[----:B------:R-:W-:Y:S05]  /*0f30*/  @!P1 BRA `(.L_x_11) ;  /* 0x0000000000209947 */ /* 0x000fea0003800000 */
[----:B0-----:R-:W0:Y:S02]  /*0f40*/  LDC.64 R2, c[0x0][0x598] ;  /* 0x00016600ff027b82 */ /* 0x001e240000000a00 */
[----:B0-----:R-:W2:Y:S02]  /*0f50*/  LDG.E.64 R2, desc[UR14][R2.64] ;  /* 0x0000000e02027981 */ /* 0x001ea4000c1e1b00 */
[----:B--2---:R-:W-:-:S04]  /*0f60*/  ISETP.NE.U32.AND P1, PT, R2, RZ, PT ;  /* 0x000000ff0200720c */ /* 0x004fc80003f25070 */
[----:B------:R-:W-:-:S13]  /*0f70*/  ISETP.NE.AND.EX P1, PT, R3, RZ, PT, P1 ;  /* 0x000000ff0300720c */ /* 0x000fda0003f25310 */
[----:B------:R-:W-:Y:S05]  /*0f80*/  @!P1 BRA `(.L_x_11) ;  /* 0x00000000000c9947 */ /* 0x000fea0003800000 */
[----:B------:R-:W2:Y:S02]  /*0f90*/  LD.E R2, desc[UR14][R2.64] ;  /* 0x0000000e02027980 */ /* 0x000ea4000c101900 */
[----:B--2---:R-:W-:Y:S01]  /*0fa0*/  R2UR UR20, R2 ;  /* 0x00000000021472ca */ /* 0x004fe200000e0000 */
[----:B------:R-:W-:-:S14]  /*0fb0*/  BRA `(.L_x_12) ;  /* 0x0000000000247947 */ /* 0x000fdc0003800000 */
.L_x_11:
[----:B------:R-:W-:Y:S02]  /*0fc0*/  ULDC.64 UR4, c[0x0][0x588] ;  /* 0x0001620000047ab9 */ /* 0x000fe40000000a00 */
[----:B------:R-:W-:-:S04]  /*0fd0*/  ISETP.NE.U32.AND P1, PT, RZ, UR4, PT ;  /* 0x00000004ff007c0c */ /* 0x000fc8000bf25070 */
[----:B------:R-:W-:-:S13]  /*0fe0*/  ISETP.NE.AND.EX P1, PT, RZ, UR5, PT, P1 ;  /* 0x00000005ff007c0c */ /* 0x000fda000bf25310 */
[----:B------:R-:W-:Y:S05]  /*0ff0*/  @!P1 BRA `(.L_x_13) ;  /* 0x0000000000109947 */ /* 0x000fea0003800000 */
[----:B0-----:R-:W0:Y:S02]  /*1000*/  LDC.64 R2, c[0x0][0x588] ;  /* 0x00016200ff027b82 */ /* 0x001e240000000a00 */
[----:B0-----:R-:W2:Y:S02]  /*1010*/  LDG.E R2, desc[UR14][R2.64] ;  /* 0x0000000e02027981 */ /* 0x001ea4000c1e1900 */
[----:B--2---:R-:W-:Y:S01]  /*1020*/  R2UR UR20, R2 ;  /* 0x00000000021472ca */ /* 0x004fe200000e0000 */
[----:B------:R-:W-:-:S14]  /*1030*/  BRA `(.L_x_12) ;  /* 0x0000000000047947 */ /* 0x000fdc0003800000 */
.L_x_13:
[----:B------:R-:W-:-:S05]  /*1040*/  ULDC UR20, c[0x0][0x580] ;  /* 0x0001600000147ab9 */ /* 0x000fca0000000800 */
.L_x_12:
[----:B------:R-:W-:Y:S02]  /*1050*/  ULDC.64 UR4, c[0x0][0x5a0] ;  /* 0x0001680000047ab9 */ /* 0x000fe40000000a00 */
        /* <DEDUP_REMOVED lines=11> */
.L_x_14:
        /* <DEDUP_REMOVED lines=8> */
.L_x_16:
[----:B------:R-:W-:-:S05]  /*1190*/  ULDC UR21, c[0x0][0x584] ;  /* 0x0001610000157ab9 */ /* 0x000fca0000000800 */
.L_x_15:
[----:B------:R-:W-:-:S13]  /*11a0*/  LOP3.LUT P1, RZ, R4, 0xff, RZ, 0xc0, !PT ;  /* 0x000000ff04ff7812 */ /* 0x000fda000782c0ff */
[----:B------:R-:W-:Y:S05]  /*11b0*/  @!P1 EXIT ;  /* 0x000000000000994d */ /* 0x000fea0003800000 */
[----:B------:R-:W-:Y:S01]  /*11c0*/  ULDC UR4, c[0x0][0x28c] ;  /* 0x0000a30000047ab9 */ /* 0x000fe20000000800 */
[----:B------:R-:W-:Y:S02]  /*11d0*/  ULOP3.LUT UR22, UR13, 0x1, URZ, 0xfc, !UPT ;  /* 0x000000010d167892 */ /* 0x000fe4000f8efc3f */
[----:B------:R-:W-:-:S04]  /*11e0*/  UIADD3 UR4, UR4, 0x7f, URZ ;  /* 0x0000007f04047890 */ /* 0x000fc8000fffe03f */
[----:B------:R-:W-:-:S04]  /*11f0*/  USHF.R.S32.HI UR5, URZ, 0x1f, UR4 ;  /* 0x0000001f3f057899 */ /* 0x000fc80008011404 */
[----:B------:R-:W-:-:S03]  /*1200*/  ULEA.HI UR5, UR5, UR4, URZ, 0x7 ;  /* 0x0000000405057291 */ /* 0x000fc6000f8f383f */
[----:B------:R-:W-:Y:S01]  /*1210*/  UMOV UR4, URZ ;  /* 0x0000003f00047c82 */ /* 0x000fe20008000000 */
[----:B------:R-:W-:-:S03]  /*1220*/  USHF.R.S32.HI UR9, URZ, 0x7, UR5 ;  /* 0x000000073f097899 */ /* 0x000fc60008011405 */
[----:B------:R-:W-:-:S09]  /*1230*/  UMOV UR5, URZ ;  /* 0x0000003f00057c82 */ /* 0x000fd20008000000 */
.L_x_299:
[----:B0-----:R-:W0:Y:S01]  /*1240*/  S2R R0, SR_TID.X ;  /* 0x0000000000007919 */ /* 0x001e220000002100 */
[----:B------:R-:W2:Y:S01]  /*1250*/  S2UR UR18, SR_CgaCtaId ;  /* 0x00000000001279c3 */ /* 0x000ea20000008800 */
[----:B------:R-:W-:Y:S01]  /*1260*/  UMOV UR17, 0x400 ;  /* 0x0000040000117882 */ /* 0x000fe20000000000 */
[----:B------:R-:W-:Y:S01]  /*1270*/  UMOV UR6, URZ ;  /* 0x0000003f00067c82 */ /* 0x000fe20008000000 */
[----:B------:R-:W-:Y:S01]  /*1280*/  STL [R1+0x6c], RZ ;  /* 0x00006cff01007387 */ /* 0x000fe20000100800 */
[----:B------:R-:W-:Y:S01]  /*1290*/  UMOV UR7, URZ ;  /* 0x0000003f00077c82 */ /* 0x000fe20008000000 */
[----:B------:R-:W-:Y:S01]  /*12a0*/  UMOV UR8, URZ ;  /* 0x0000003f00087c82 */ /* 0x000fe20008000000 */
[----:B------:R-:W-:Y:S01]  /*12b0*/  UMOV UR23, UR5 ;  /* 0x0000000500177c82 */ /* 0x000fe20008000000 */
[----:B------:R-:W-:Y:S01]  /*12c0*/  STL [R1+0x68], RZ ;  /* 0x000068ff01007387 */ /* 0x000fe20000100800 */
[----:B-1-3--:R-:W3:Y:S01]  /*12d0*/  LDC R2, c[0x0][0x28c] ;  /* 0x0000a300ff027b82 */ /* 0x00aee20000000800 */
[----:B------:R-:W-:Y:S01]  /*12e0*/  UMOV UR24, UR4 ;  /* 0x0000000400187c82 */ /* 0x000fe20008000000 */
[----:B------:R-:W-:Y:S01]  /*12f0*/  CS2R R4, SRZ ;  /* 0x0000000000047805 */ /* 0x000fe2000001ff00 */
[----:B------:R-:W-:Y:S01]  /*1300*/  STL [R1+0x64], RZ ;  /* 0x000064ff01007387 */ /* 0x000fe20000100800 */
[----:B------:R-:W-:-:S02]  /*1310*/  CS2R R6, SRZ ;  /* 0x0000000000067805 */ /* 0x000fc4000001ff00 */
[----:B------:R-:W-:Y:S02]  /*1320*/  CS2R R8, SRZ ;  /* 0x0000000000087805 */ /* 0x000fe4000001ff00 */
[----:B------:R-:W-:Y:S01]  /*1330*/  CS2R R10, SRZ ;  /* 0x00000000000a7805 */ /* 0x000fe2000001ff00 */
[----:B------:R-:W-:Y:S01]  /*1340*/  STL [R1+0x60], RZ ;  /* 0x000060ff01007387 */ /* 0x000fe20000100800 */
[----:B------:R-:W-:Y:S02]  /*1350*/  CS2R R12, SRZ ;  /* 0x00000000000c7805 */ /* 0x000fe4000001ff00 */
[----:B------:R-:W-:Y:S02]  /*1360*/  CS2R R14, SRZ ;  /* 0x00000000000e7805 */ /* 0x000fe4000001ff00 */
[----:B------:R-:W-:Y:S01]  /*1370*/  CS2R R16, SRZ ;  /* 0x0000000000107805 */ /* 0x000fe2000001ff00 */
[----:B------:R-:W-:Y:S01]  /*1380*/  STL [R1+0x5c], RZ ;  /* 0x00005cff01007387 */ /* 0x000fe20000100800 */
[----:B-1----:R-:W-:-:S02]  /*1390*/  CS2R R18, SRZ ;  /* 0x0000000000127805 */ /* 0x002fc4000001ff00 */
[----:B------:R-:W-:Y:S02]  /*13a0*/  CS2R R20, SRZ ;  /* 0x0000000000147805 */ /* 0x000fe4000001ff00 */
[----:B------:R-:W-:Y:S01]  /*13b0*/  CS2R R22, SRZ ;  /* 0x0000000000167805 */ /* 0x000fe2000001ff00 */
[----:B------:R-:W-:Y:S01]  /*13c0*/  STL [R1+0x58], RZ ;  /* 0x000058ff01007387 */ /* 0x000fe20000100800 */
[----:B------:R-:W-:Y:S02]  /*13d0*/  CS2R R152, SRZ ;  /* 0x0000000000987805 */ /* 0x000fe4000001ff00 */
[----:B------:R-:W-:Y:S02]  /*13e0*/  CS2R R154, SRZ ;  /* 0x00000000009a7805 */ /* 0x000fe4000001ff00 */
[----:B------:R-:W-:Y:S01]  /*13f0*/  CS2R R156, SRZ ;  /* 0x00000000009c7805 */ /* 0x000fe2000001ff00 */
[----:B------:R-:W-:Y:S01]  /*1400*/  STL [R1+0x54], RZ ;  /* 0x000054ff01007387 */ /* 0x000fe20000100800 */
[----:B------:R-:W-:-:S02]  /*1410*/  CS2R R158, SRZ ;  /* 0x00000000009e7805 */ /* 0x000fc4000001ff00 */
[----:B------:R-:W-:Y:S02]  /*1420*/  CS2R R160, SRZ ;  /* 0x0000000000a07805 */ /* 0x000fe4000001ff00 */
[----:B------:R-:W-:Y:S02]  /*1430*/  CS2R R162, SRZ ;  /* 0x0000000000a27805 */ /* 0x000fe4000001ff00 */
[----:B0-----:R-:W-:Y:S01]  /*1440*/  LOP3.LUT R0, R0, 0x80, RZ, 0xc0, !PT ;  /* 0x0000008000007812 */ /* 0x001fe200078ec0ff */
[----:B------:R-:W-:Y:S01]  /*1450*/  STL [R1+0x50], RZ ;  /* 0x000050ff01007387 */ /* 0x000fe20000100800 */
[----:B---3--:R-:W-:Y:S02]  /*1460*/  ISETP.GE.AND P1, PT, R2, 0x1, PT ;  /* 0x000000010200780c */ /* 0x008fe40003f26270 */
[----:B------:R-:W-:Y:S02]  /*1470*/  CS2R R2, SRZ ;  /* 0x0000000000027805 */ /* 0x000fe4000001ff00 */
[----:B------:R-:W-:Y:S01]  /*1480*/  SHF.R.U32.HI R0, RZ, 0x7, R0 ;  /* 0x00000007ff007819 */ /* 0x000fe20000011600 */
        /* <DEDUP_REMOVED lines=8> */
[----:B------:R-:W0:Y:S01]  /*1510*/  SHFL.IDX PT, R0, R0, RZ, 0x1f ;  /* 0x00001fff00007589 */ /* 0x000e2200000e0000 */
[----:B------:R-:W-:-:S02]  /*1520*/  CS2R R176, SRZ ;  /* 0x0000000000b07805 */ /* 0x000fc4000001ff00 */
[----:B------:R-:W-:Y:S02]  /*1530*/  CS2R R178, SRZ ;  /* 0x0000000000b27805 */ /* 0x000fe4000001ff00 */
[----:B------:R-:W-:Y:S01]  /*1540*/  CS2R R180, SRZ ;  /* 0x0000000000b47805 */ /* 0x000fe2000001ff00 */
[----:B------:R1:W-:Y:S01]  /*1550*/  STL [R1+0x44], RZ ;  /* 0x000044ff01007387 */ /* 0x0003e20000100800 */
[----:B------:R-:W-:Y:S02]  /*1560*/  CS2R R182, SRZ ;  /* 0x0000000000b67805 */ /* 0x000fe4000001ff00 */
[----:B------:R-:W-:Y:S02]  /*1570*/  CS2R R184, SRZ ;  /* 0x0000000000b87805 */ /* 0x000fe4000001ff00 */
[----:B------:R-:W-:Y:S01]  /*1580*/  CS2R R186, SRZ ;  /* 0x0000000000ba7805 */ /* 0x000fe2000001ff00 */
[----:B------:R1:W-:Y:S01]  /*1590*/  STL [R1+0x40], RZ ;  /* 0x000040ff01007387 */ /* 0x0003e20000100800 */
        /* <DEDUP_REMOVED lines=14> */
[----:B------:R-:W-:Y:S02]  /*1680*/  CS2R R210, SRZ ;  /* 0x0000000000d27805 */ /* 0x000fe4000001ff00 */
[----:B0-----:R-:W-:Y:S01]  /*1690*/  R2UR UR10, R0 ;  /* 0x00000000000a72ca */ /* 0x001fe200000e0000 */
[----:B------:R1:W-:Y:S01]  /*16a0*/  STL [R1+0x30], RZ ;  /* 0x000030ff01007387 */ /* 0x0003e20000100800 */
[----:B------:R-:W-:Y:S01]  /*16b0*/  IMAD.MOV.U32 R0, RZ, RZ, RZ ;  /* 0x000000ffff007224 */ /* 0x000fe200078e00ff */
[----:B------:R-:W-:-:S02]  /*16c0*/  CS2R R212, SRZ ;  /* 0x0000000000d47805 */ /* 0x000fc4000001ff00 */
[----:B------:R-:W-:Y:S01]  /*16d0*/  CS2R R214, SRZ ;  /* 0x0000000000d67805 */ /* 0x000fe2000001ff00 */
[----:B------:R1:W-:Y:S01]  /*16e0*/  STL [R1+0x2c], RZ ;  /* 0x00002cff01007387 */ /* 0x0003e20000100800 */
[----:B------:R-:W-:Y:S02]  /*16f0*/  CS2R R216, SRZ ;  /* 0x0000000000d87805 */ /* 0x000fe4000001ff00 */
[----:B------:R-:W-:Y:S02]  /*1700*/  CS2R R218, SRZ ;  /* 0x0000000000da7805 */ /* 0x000fe4000001ff00 */
[----:B------:R-:W-:Y:S01]  /*1710*/  CS2R R220, SRZ ;  /* 0x0000000000dc7805 */ /* 0x000fe2000001ff00 */
[----:B------:R1:W-:Y:S01]  /*1720*/  STL [R1+0x28], RZ ;  /* 0x000028ff01007387 */ /* 0x0003e20000100800 */
[----:B------:R-:W-:Y:S02]  /*1730*/  CS2R R222, SRZ ;  /* 0x0000000000de7805 */ /* 0x000fe4000001ff00 */
[----:B------:R-:W-:-:S02]  /*1740*/  CS2R R224, SRZ ;  /* 0x0000000000e07805 */ /* 0x000fc4000001ff00 */
[----:B------:R-:W-:Y:S01]  /*1750*/  CS2R R226, SRZ ;  /* 0x0000000000e27805 */ /* 0x000fe2000001ff00 */
[----:B------:R1:W-:Y:S01]  /*1760*/  STL [R1+0x24], RZ ;  /* 0x000024ff01007387 */ /* 0x0003e20000100800 */
[----:B------:R-:W-:Y:S01]  /*1770*/  ULEA.HI UR11, UR10, UR10, URZ, 0x1 ;  /* 0x0000000a0a0b7291 */ /* 0x000fe2000f8f083f */
[----:B------:R-:W-:Y:S01]  /*1780*/  IMAD.MOV.U32 R228, RZ, RZ, RZ ;  /* 0x000000ffffe47224 */ /* 0x000fe200078e00ff */
[----:B------:R-:W-:Y:S01]  /*1790*/  CS2R R88, SRZ ;  /* 0x0000000000587805 */ /* 0x000fe2000001ff00 */
[----:B------:R1:W-:Y:S01]  /*17a0*/  STL [R1+0x20], RZ ;  /* 0x000020ff01007387 */ /* 0x0003e20000100800 */
[----:B------:R-:W-:Y:S01]  /*17b0*/  ULOP3.LUT UR16, UR11, 0x7fffe, URZ, 0xc0, !UPT ;  /* 0x0007fffe0b107892 */ /* 0x000fe2000f8ec03f */
[----:B------:R-:W-:Y:S01]  /*17c0*/  CS2R R90, SRZ ;  /* 0x00000000005a7805 */ /* 0x000fe2000001ff00 */
[----:B--2---:R-:W-:Y:S01]  /*17d0*/  ULEA UR11, UR18, UR17, 0x18 ;  /* 0x00000011120b7291 */ /* 0x004fe2000f8ec03f */
[----:B------:R1:W-:Y:S01]  /*17e0*/  STL [R1+0x1c], RZ ;  /* 0x00001cff01007387 */ /* 0x0003e20000100800 */
[----:B------:R-:W-:Y:S01]  /*17f0*/  UIADD3 UR16, UR10, -UR16, URZ ;  /* 0x800000100a107290 */ /* 0x000fe2000fffe03f */
[----:B------:R-:W-:-:S02]  /*1800*/  CS2R R92, SRZ ;  /* 0x00000000005c7805 */ /* 0x000fc4000001ff00 */
[----:B------:R-:W-:Y:S01]  /*1810*/  CS2R R94, SRZ ;  /* 0x00000000005e7805 */ /* 0x000fe2000001ff00 */
[----:B------:R1:W-:Y:S01]  /*1820*/  STL [R1+0x18], RZ ;  /* 0x000018ff01007387 */ /* 0x0003e20000100800 */
[----:B------:R-:W-:Y:S01]  /*1830*/  ULEA UR16, UR16, UR11, 0xd ;  /* 0x0000000b10107291 */ /* 0x000fe2000f8e683f */
[----:B------:R-:W-:Y:S02]  /*1840*/  CS2R R96, SRZ ;  /* 0x0000000000607805 */ /* 0x000fe4000001ff00 */
[----:B------:R-:W-:Y:S01]  /*1850*/  CS2R R98, SRZ ;  /* 0x0000000000627805 */ /* 0x000fe2000001ff00 */
[----:B------:R1:W-:Y:S01]  /*1860*/  STL [R1+0x14], RZ ;  /* 0x000014ff01007387 */ /* 0x0003e20000100800 */
[----:B------:R-:W-:Y:S01]  /*1870*/  UIADD3 UR16, UR16, 0x100, URZ ;  /* 0x0000010010107890 */ /* 0x000fe2000fffe03f */
[----:B------:R-:W-:Y:S02]  /*1880*/  CS2R R100, SRZ ;  /* 0x0000000000647805 */ /* 0x000fe4000001ff00 */
[----:B------:R-:W-:Y:S01]  /*1890*/  CS2R R102, SRZ ;  /* 0x0000000000667805 */ /* 0x000fe2000001ff00 */
[----:B------:R1:W-:Y:S01]  /*18a0*/  STL [R1+0x10], RZ ;  /* 0x000010ff01007387 */ /* 0x0003e20000100800 */
[----:B------:R-:W-:Y:S01]  /*18b0*/  USHF.R.U32.HI UR10, URZ, 0x4, UR16 ;  /* 0x000000043f0a7899 */ /* 0x000fe20008011610 */
[----:B------:R-:W-:-:S02]  /*18c0*/  CS2R R104, SRZ ;  /* 0x0000000000687805 */ /* 0x000fc4000001ff00 */
[----:B------:R-:W-:Y:S01]  /*18d0*/  CS2R R106, SRZ ;  /* 0x00000000006a7805 */ /* 0x000fe2000001ff00 */
[----:B------:R1:W-:Y:S01]  /*18e0*/  STL [R1+0xc], RZ ;  /* 0x00000cff01007387 */ /* 0x0003e20000100800 */
[----:B------:R-:W-:Y:S01]  /*18f0*/  ULOP3.LUT UR10, UR10, 0x3fff, URZ, 0xc0, !UPT ;  /* 0x00003fff0a0a7892 */ /* 0x000fe2000f8ec03f */
        /* <DEDUP_REMOVED lines=10> */
[----:B------:R1:W-:Y:S01]  /*19a0*/  STL [R1], RZ ;  /* 0x000000ff01007387 */ /* 0x0003e20000100800 */
[----:B------:R-:W-:Y:S02]  /*19b0*/  CS2R R124, SRZ ;  /* 0x00000000007c7805 */ /* 0x000fe4000001ff00 */
[----:B------:R-:W-:Y:S02]  /*19c0*/  CS2R R126, SRZ ;  /* 0x00000000007e7805 */ /* 0x000fe4000001ff00 */
[----:B------:R-:W-:Y:S02]  /*19d0*/  CS2R R128, SRZ ;  /* 0x0000000000807805 */ /* 0x000fe4000001ff00 */
[----:B------:R-:W-:-:S02]  /*19e0*/  CS2R R130, SRZ ;  /* 0x0000000000827805 */ /* 0x000fc4000001ff00 */
[----:B------:R-:W-:Y:S02]  /*19f0*/  CS2R R132, SRZ ;  /* 0x0000000000847805 */ /* 0x000fe4000001ff00 */
[----:B------:R-:W-:Y:S02]  /*1a00*/  CS2R R134, SRZ ;  /* 0x0000000000867805 */ /* 0x000fe4000001ff00 */
        /* <DEDUP_REMOVED lines=11> */
[----:B----4-:R-:W-:Y:S02]  /*1ac0*/  CS2R R30, SRZ ;  /* 0x00000000001e7805 */ /* 0x010fe4000001ff00 */
        /* <DEDUP_REMOVED lines=27> */
[----:B------:R-:W-:Y:S01]  /*1c80*/  CS2R R86, SRZ ;  /* 0x0000000000567805 */ /* 0x000fe2000001ff00 */
[----:B-1----:R-:W-:Y:S06]  /*1c90*/  @!P1 BRA `(.L_x_17) ;  /* 0x0000001000c09947 */ /* 0x002fec0003800000 */
[----:B------:R-:W-:-:S06]  /*1ca0*/  UISETP.NE.AND UP0, UPT, UR22, 0x3, UPT ;  /* 0x000000031600788c */ /* 0x000fcc000bf05270 */
[----:B------:R-:W-:-:S13]  /*1cb0*/  PLOP3.LUT P2, PT, PT, PT, UP0, 0x80, 0x0 ;  /* 0x000000000000781c */ /* 0x000fda0003f4f008 */
[----:B------:R-:W-:Y:S05]  /*1cc0*/  @!P2 BRA `(.L_x_18) ;  /* 0x000000000004a947 */ /* 0x000fea0003800000 */
[----:B------:R-:W-:Y:S01]  /*1cd0*/  BPT.TRAP 0x1 ;  /* 0x000000040000795c */ /* 0x000fe20000300000 */
.L_x_18:
[----:B------:R-:W-:Y:S01]  /*1ce0*/  ULEA UR6, UR5, UR11, 0x3 ;  /* 0x0000000b05067291 */ /* 0x000fe2000f8e183f */
[----:B------:R-:W-:-:S05]  /*1cf0*/  IMAD.U32 R0, RZ, RZ, UR4 ;  /* 0x00000004ff007e24 */ /* 0x000fca000f8e00ff */
[----:B------:R-:W-:-:S04]  /*1d00*/  SHF.L.U32 R0, R0, 0x1f, RZ ;  /* 0x0000001f00007819 */ /* 0x000fc800000006ff */
[----:B------:R0:W1:Y:S01]  /*1d10*/  SYNCS.PHASECHK.TRANS64.TRYWAIT P1, [UR6], R0 ;  /* 0x00000000ff0075a7 */ /* 0x0000620008020146 */
[----:B------:R-:W-:Y:S05]  /*1d20*/  @!P2 BRA `(.L_x_19) ;  /* 0x000000000004a947 */ /* 0x000fea0003800000 */
[----:B------:R-:W-:Y:S01]  /*1d30*/  BPT.TRAP 0x1 ;  /* 0x000000040000795c */ /* 0x000fe20000300000 */
.L_x_19:
[----:B-1----:R-:W-:Y:S05]  /*1d40*/  @P1 BRA `(.L_x_20) ;  /* 0x0000000000081947 */ /* 0x002fea0003800000 */
[----:B------:R-:W1:Y:S02]  /*1d50*/  SYNCS.PHASECHK.TRANS64.TRYWAIT P1, [UR6], R0 ;  /* 0x00000000ff0075a7 */ /* 0x000e640008020146 */
[----:B-1----:R-:W-:Y:S05]  /*1d60*/  @!P1 BRA `(.L_x_21) ;  /* 0x000000e400d89947 */ /* 0x002fea0003800000 */
.L_x_20:
[----:B------:R-:W-:Y:S01]  /*1d70*/  UIADD3 UR6, UR11, 0x18100, URZ ;  /* 0x000181000b067890 */ /* 0x000fe2000fffe03f */
[----:B------:R-:W-:Y:S01]  /*1d80*/  WARPGROUP.ARRIVE ;  /* 0x00000000000079c5 */ /* 0x000fe20000000000 */
[----:B------:R-:W-:Y:S01]  /*1d90*/  ULOP3.LUT UR7, UR10, 0x10000, URZ, 0xfc, !UPT ;  /* 0x000100000a077892 */ /* 0x000fe2000f8efc3f */
[----:B------:R2:W-:Y:S01]  /*1da0*/  STL [R1+0x6c], RZ ;  /* 0x00006cff01007387 */ /* 0x0005e20000100800 */
[----:B------:R-:W-:Y:S01]  /*1db0*/  USHF.R.U32.HI UR6, URZ, 0x4, UR6 ;  /* 0x000000043f067899 */ /* 0x000fe20008011606 */
[----:B01----:R-:W-:Y:S01]  /*1dc0*/  IMAD.MOV.U32 R0, RZ, RZ, RZ ;  /* 0x000000ffff007224 */ /* 0x003fe200078e00ff */
[----:B------:R-:W-:Y:S01]  /*1dd0*/  ULEA UR7, UR5, UR7, 0xb ;  /* 0x0000000705077291 */ /* 0x000fe2000f8e583f */
[----:B------:R2:W-:Y:S01]  /*1de0*/  STL [R1+0x68], RZ ;  /* 0x000068ff01007387 */ /* 0x0005e20000100800 */
[----:B------:R-:W-:Y:S01]  /*1df0*/  ULOP3.LUT UR6, UR6, 0x3fff, URZ, 0xc0, !UPT ;  /* 0x00003fff06067892 */ /* 0x000fe2000f8ec03f */
[----:B------:R-:W-:Y:S01]  /*1e00*/  CS2R R2, SRZ ;  /* 0x0000000000027805 */ /* 0x000fe2000001ff00 */
[----:B------:R-:W-:Y:S01]  /*1e10*/  UMOV UR17, 0x40000040 ;  /* 0x4000004000117882 */ /* 0x000fe20000000000 */
[----:B------:R-:W-:Y:S01]  /*1e20*/  UMOV UR19, 0x40000040 ;  /* 0x4000004000137882 */ /* 0x000fe20000000000 */
[----:B------:R-:W-:Y:S01]  /*1e30*/  ULOP3.LUT UR6, UR6, 0x10000, URZ, 0xfc, !UPT ;  /* 0x0001000006067892 */ /* 0x000fe2000f8efc3f */
[----:B------:R2:W-:Y:S01]  /*1e40*/  STL [R1+0x64], RZ ;  /* 0x000064ff01007387 */ /* 0x0005e20000100800 */
[----:B------:R-:W-:Y:S01]  /*1e50*/  UMOV UR16, UR7 ;  /* 0x0000000700107c82 */ /* 0x000fe20008000000 */
[----:B------:R-:W-:Y:S01]  /*1e60*/  CS2R R4, SRZ ;  /* 0x0000000000047805 */ /* 0x000fe2000001ff00 */
[----:B------:R-:W-:Y:S01]  /*1e70*/  ULEA UR8, UR5, UR6, 0xa ;  /* 0x0000000605087291 */ /* 0x000fe2000f8e503f */
[----:B------:R2:W-:Y:S01]  /*1e80*/  STL [R1+0x60], RZ ;  /* 0x000060ff01007387 */ /* 0x0005e20000100800 */
[----:B------:R-:W-:Y:S01]  /*1e90*/  CS2R R6, SRZ ;  /* 0x0000000000067805 */ /* 0x000fe2000001ff00 */
[----:B------:R-:W-:Y:S01]  /*1ea0*/  UMOV UR6, 0x4 ;  /* 0x0000000400067882 */ /* 0x000fe20000000000 */
[----:B------:R-:W-:Y:S01]  /*1eb0*/  CS2R R8, SRZ ;  /* 0x0000000000087805 */ /* 0x000fe2000001ff00 */
[----:B------:R2:W-:Y:S01]  /*1ec0*/  STL [R1+0x5c], RZ ;  /* 0x00005cff01007387 */ /* 0x0005e20000100800 */
[----:B------:R-:W-:Y:S01]  /*1ed0*/  CS2R R10, SRZ ;  /* 0x00000000000a7805 */ /* 0x000fe2000001ff00 */
[----:B------:R-:W-:Y:S01]  /*1ee0*/  UMOV UR18, UR8 ;  /* 0x0000000800127c82 */ /* 0x000fe20008000000 */
[----:B------:R-:W-:Y:S01]  /*1ef0*/  CS2R R12, SRZ ;  /* 0x00000000000c7805 */ /* 0x000fe2000001ff00 */
[----:B------:R-:W-:Y:S01]  /*1f00*/  QGMMA.64x128x32.F32.E4M3.E4M3 R88, gdesc[UR16], RZ, !UPT ;  /* 0x01e00000105879f3 */ /* 0x000fe2000c7008ff */
[----:B------:R-:W-:Y:S01]  /*1f10*/  UIADD3 UR16, UR7, 0x400, URZ ;  /* 0x0000040007107890 */ /* 0x000fe2000fffe03f */
[----:B------:R2:W-:Y:S01]  /*1f20*/  STL [R1+0x58], RZ ;  /* 0x000058ff01007387 */ /* 0x0005e20000100800 */
[----:B------:R-:W-:Y:S01]  /*1f30*/  UMOV UR17, 0x40000040 ;  /* 0x4000004000117882 */ /* 0x000fe20000000000 */
[----:B------:R-:W-:-:S02]  /*1f40*/  CS2R R14, SRZ ;  /* 0x00000000000e7805 */ /* 0x000fc4000001ff00 */
[----:B------:R-:W-:Y:S01]  /*1f50*/  CS2R R16, SRZ ;  /* 0x0000000000107805 */ /* 0x000fe2000001ff00 */
[----:B------:R2:W-:Y:S01]  /*1f60*/  STL [R1+0x54], RZ ;  /* 0x000054ff01007387 */ /* 0x0005e20000100800 */
[----:B------:R-:W-:Y:S02]  /*1f70*/  CS2R R18, SRZ ;  /* 0x0000000000127805 */ /* 0x000fe4000001ff00 */
[----:B------:R-:W-:Y:S02]  /*1f80*/  CS2R R20, SRZ ;  /* 0x0000000000147805 */ /* 0x000fe4000001ff00 */
[----:B------:R-:W-:Y:S01]  /*1f90*/  CS2R R22, SRZ ;  /* 0x0000000000167805 */ /* 0x000fe2000001ff00 */
[----:B------:R2:W-:Y:S01]  /*1fa0*/  STL [R1+0x50], RZ ;  /* 0x000050ff01007387 */ /* 0x0005e20000100800 */
[----:B------:R-:W-:Y:S01]  /*1fb0*/  CS2R R152, SRZ ;  /* 0x0000000000987805 */ /* 0x000fe2000001ff00 */
[----:B------:R-:W-:Y:S01]  /*1fc0*/  QGMMA.64x128x32.F32.E4M3.E4M3 R24, gdesc[UR16], RZ, !UPT ;  /* 0x01e00000101879f3 */ /* 0x000fe2000c7008ff */
[----:B------:R-:W-:Y:S01]  /*1fd0*/  UIADD3 UR16, UR7, 0x2, URZ ;  /* 0x0000000207107890 */ /* 0x000fe2000fffe03f */
[----:B------:R2:W-:Y:S01]  /*1fe0*/  STL [R1+0x4c], RZ ;  /* 0x00004cff01007387 */ /* 0x0005e20000100800 */
[----:B------:R-:W-:Y:S01]  /*1ff0*/  UIADD3 UR18, UR8, 0x2, URZ ;  /* 0x0000000208127890 */ /* 0x000fe2000fffe03f */
[----:B------:R-:W-:Y:S01]  /*2000*/  CS2R R154, SRZ ;  /* 0x00000000009a7805 */ /* 0x000fe2000001ff00 */
[----:B------:R-:W-:Y:S01]  /*2010*/  UMOV UR17, 0x40000040 ;  /* 0x4000004000117882 */ /* 0x000fe20000000000 */
[----:B------:R-:W-:Y:S01]  /*2020*/  UMOV UR19, 0x40000040 ;  /* 0x4000004000137882 */ /* 0x000fe20000000000 */
        /* <DEDUP_REMOVED lines=49> */
[----:B------:R-:W-:-:S03]  /*2340*/  IMAD.MOV.U32 R228, RZ, RZ, RZ ;  /* 0x000000ffffe47224 */ /* 0x000fc600078e00ff */
[----:B------:R2:W-:Y:S04]  /*2350*/  STL [R1+0x14], RZ ;  /* 0x000014ff01007387 */ /* 0x0005e80000100800 */
[----:B------:R2:W-:Y:S04]  /*2360*/  STL [R1+0x10], RZ ;  /* 0x000010ff01007387 */ /* 0x0005e80000100800 */
[----:B------:R2:W-:Y:S04]  /*2370*/  STL [R1+0xc], RZ ;  /* 0x00000cff01007387 */ /* 0x0005e80000100800 */
[----:B------:R2:W-:Y:S04]  /*2380*/  STL [R1+0x8], RZ ;  /* 0x000008ff01007387 */ /* 0x0005e80000100800 */
[----:B------:R2:W-:Y:S04]  /*2390*/  STL [R1+0x4], RZ ;  /* 0x000004ff01007387 */ /* 0x0005e80000100800 */
[----:B------:R2:W-:Y:S01]  /*23a0*/  STL [R1], RZ ;  /* 0x000000ff01007387 */ /* 0x0005e20000100800 */
[----:B------:R-:W-:Y:S01]  /*23b0*/  QGMMA.64x128x32.F32.E4M3.E4M3 R88, gdesc[UR16], R88 ;  /* 0x01e00000105879f3 */ /* 0x000fe20008700858 */
[----:B------:R-:W-:Y:S01]  /*23c0*/  UIADD3 UR16, UR7, 0x402, URZ ;  /* 0x0000040207107890 */ /* 0x000fe2000fffe03f */
[----:B------:R-:W-:-:S10]  /*23d0*/  UMOV UR17, 0x40000040 ;  /* 0x4000004000117882 */ /* 0x000fd40000000000 */
[----:B------:R-:W-:Y:S01]  /*23e0*/  QGMMA.64x128x32.F32.E4M3.E4M3 R24, gdesc[UR16], R24 ;  /* 0x01e00000101879f3 */ /* 0x000fe20008700818 */
[----:B------:R-:W-:Y:S02]  /*23f0*/  UIADD3 UR16, UR7, 0x4, URZ ;  /* 0x0000000407107890 */ /* 0x000fe4000fffe03f */
[----:B------:R-:W-:Y:S01]  /*2400*/  UIADD3 UR18, UR8, 0x4, URZ ;  /* 0x0000000408127890 */ /* 0x000fe2000fffe03f */
[----:B------:R-:W-:Y:S01]  /*2410*/  UMOV UR17, 0x40000040 ;  /* 0x4000004000117882 */ /* 0x000fe20000000000 */
[----:B------:R-:W-:-:S07]  /*2420*/  UMOV UR19, 0x40000040 ;  /* 0x4000004000137882 */ /* 0x000fce0000000000 */
        /* <DEDUP_REMOVED lines=10> */
[----:B------:R-:W-:Y:S02]  /*24d0*/  UMOV UR17, 0x40000040 ;  /* 0x4000004000117882 */ /* 0x000fe40000000000 */
[----:B------:R-:W-:Y:S02]  /*24e0*/  ULDC UR7, c[0x0][0x50c] ;  /* 0x0001430000077ab9 */ /* 0x000fe40000000800 */
[----:B------:R-:W-:-:S04]  /*24f0*/  UISETP.NE.AND UP0, UPT, UR7, 0x4, UPT ;  /* 0x000000040700788c */ /* 0x000fc8000bf05270 */
[----:B------:R-:W-:Y:S02]  /*2500*/  USEL UR7, URZ, 0x1, UP0 ;  /* 0x000000013f077887 */ /* 0x000fe40008000000 */
[----:B------:R-:W-:Y:S04]  /*2510*/  QGMMA.64x128x32.F32.E4M3.E4M3 R24, gdesc[UR16], R24, gsb0 ;  /* 0x01e00000101879f3 */ /* 0x000fe80008000818 */
[----:B------:R-:W-:-:S13]  /*2520*/  ISETP.NE.AND P1, PT, RZ, UR7, PT ;  /* 0x00000007ff007c0c */ /* 0x000fda000bf25270 */
[----:B--2---:R-:W-:Y:S05]  /*2530*/  @!P1 BRA `(.L_x_22) ;  /* 0x0000000800809947 */ /* 0x004fea0003800000 */
[----:B------:R-:W-:Y:S02]  /*2540*/  WARPGROUP.DEPBAR.LE gsb0, 0x0 ;  /* 0x00008000000079c5 */ /* 0x000fe40000010000 */
[----:B------:R-:W-:-:S01]  /*2550*/  FADD R227, RZ, R89 ;  /* 0x00000059ffe37221 */ /* 0x000fc20000000000 */
[----:B------:R-:W-:Y:S01]  /*2560*/  FADD R228, RZ, R88 ;  /* 0x00000058ffe47221 */ /* 0x000fe20000000000 */
[----:B------:R-:W-:-:S01]  /*2570*/  FADD R226, RZ, R90 ;  /* 0x0000005affe27221 */ /* 0x000fc20000000000 */
[----:B------:R-:W-:Y:S01]  /*2580*/  FADD R225, RZ, R91 ;  /* 0x0000005bffe17221 */ /* 0x000fe20000000000 */
[----:B------:R-:W-:-:S01]  /*2590*/  FADD R224, RZ, R92 ;  /* 0x0000005cffe07221 */ /* 0x000fc20000000000 */
[----:B------:R0:W-:Y:S01]  /*25a0*/  STL [R1+0x84], R227 ;  /* 0x000084e301007387 */ /* 0x0001e20000100800 */
[----:B------:R-:W-:-:S01]  /*25b0*/  FADD R223, RZ, R93 ;  /* 0x0000005dffdf7221 */ /* 0x000fc20000000000 */
[----:B------:R-:W-:Y:S01]  /*25c0*/  FADD R222, RZ, R94 ;  /* 0x0000005effde7221 */ /* 0x000fe20000000000 */
[----:B------:R-:W-:-:S01]  /*25d0*/  FADD R221, RZ, R95 ;  /* 0x0000005fffdd7221 */ /* 0x000fc20000000000 */
[----:B------:R-:W-:Y:S01]  /*25e0*/  FADD R220, RZ, R96 ;  /* 0x00000060ffdc7221 */ /* 0x000fe20000000000 */
[----:B------:R-:W-:-:S01]  /*25f0*/  FADD R219, RZ, R97 ;  /* 0x00000061ffdb7221 */ /* 0x000fc20000000000 */
[----:B------:R-:W-:Y:S01]  /*2600*/  FADD R218, RZ, R98 ;  /* 0x00000062ffda7221 */ /* 0x000fe20000000000 */
[----:B------:R-:W-:-:S01]  /*2610*/  FADD R217, RZ, R99 ;  /* 0x00000063ffd97221 */ /* 0x000fc20000000000 */
[----:B------:R-:W-:Y:S01]  /*2620*/  FADD R216, RZ, R100 ;  /* 0x00000064ffd87221 */ /* 0x000fe20000000000 */
[----:B------:R-:W-:-:S01]  /*2630*/  FADD R215, RZ, R101 ;  /* 0x00000065ffd77221 */ /* 0x000fc20000000000 */
[----:B0-----:R-:W-:Y:S01]  /*2640*/  FADD R227, RZ, R60 ;  /* 0x0000003cffe37221 */ /* 0x001fe20000000000 */
[----:B------:R-:W-:-:S01]  /*2650*/  FADD R214, RZ, R102 ;  /* 0x00000066ffd67221 */ /* 0x000fc20000000000 */
[----:B------:R-:W-:Y:S01]  /*2660*/  FADD R213, RZ, R103 ;  /* 0x00000067ffd57221 */ /* 0x000fe20000000000 */
[----:B------:R-:W-:-:S01]  /*2670*/  FADD R212, RZ, R104 ;  /* 0x00000068ffd47221 */ /* 0x000fc20000000000 */
[----:B------:R-:W-:Y:S01]  /*2680*/  FADD R211, RZ, R105 ;  /* 0x00000069ffd37221 */ /* 0x000fe20000000000 */
[----:B------:R0:W-:Y:S01]  /*2690*/  STL [R1], R227 ;  /* 0x000000e301007387 */ /* 0x0001e20000100800 */
        /* <DEDUP_REMOVED lines=94> */
[----:B0-----:R-:W-:-:S05]  /*2c80*/  FADD R227, RZ, R67 ;  /* 0x00000043ffe37221 */ /* 0x001fca0000000000 */
[----:B------:R0:W-:Y:S02]  /*2c90*/  STL [R1+0x1c], R227 ;  /* 0x00001ce301007387 */ /* 0x0001e40000100800 */
        /* <DEDUP_REMOVED lines=39> */
[----:B------:R0:W-:Y:S04]  /*2f10*/  STL [R1+0x6c], R227 ;  /* 0x00006ce301007387 */ /* 0x0001e80000100800 */
[----:B0-----:R0:W5:Y:S01]  /*2f20*/  LDL.LU R227, [R1+0x84] ;  /* 0x0000840001e37983 */ /* 0x0011620000300800 */
[----:B------:R-:W-:-:S05]  /*2f30*/  UMOV UR6, URZ ;  /* 0x0000003f00067c82 */ /* 0x000fca0008000000 */
.L_x_22:
[----:B------:R-:W-:Y:S01]  /*2f40*/  UIADD3 UR23, UR5, 0x1, URZ ;  /* 0x0000000105177890 */ /* 0x000fe2000fffe03f */
[----:B------:R-:W-:-:S03]  /*2f50*/  UMOV UR8, 0x1 ;  /* 0x0000000100087882 */ /* 0x000fc60000000000 */
[----:B------:R-:W-:-:S04]  /*2f60*/  UISETP.NE.AND UP0, UPT, UR23, 0x3, UPT ;  /* 0x000000031700788c */ /* 0x000fc8000bf05270 */
[----:B------:R-:W-:Y:S02]  /*2f70*/  USEL UR24, URZ, 0x1, UP0 ;  /* 0x000000013f187887 */ /* 0x000fe40008000000 */
[----:B------:R-:W-:Y:S02]  /*2f80*/  USEL UR23, UR23, URZ, UP0 ;  /* 0x0000003f17177287 */ /* 0x000fe40008000000 */
[----:B------:R-:W-:-:S12]  /*2f90*/  ULOP3.LUT UR24, UR4, UR24, URZ, 0x3c, !UPT ;  /* 0x0000001804187292 */ /* 0x000fd8000f8e3c3f */
.L_x_17:
[----:B------:R-:W-:-:S04]  /*2fa0*/  UISETP.LT.AND UP0, UPT, UR9, 0x1, UPT ;  /* 0x000000010900788c */ /* 0x000fc8000bf01270 */
[----:B------:R-:W-:-:S04]  /*2fb0*/  USEL UR16, UR9, 0x1, UP0 ;  /* 0x0000000109107887 */ /* 0x000fc80008000000 */
[----:B------:R-:W-:-:S04]  /*2fc0*/  UIADD3 UR26, UR9, -UR16, URZ ;  /* 0x80000010091a7290 */ /* 0x000fc8000fffe03f */
[----:B------:R-:W-:-:S06]  /*2fd0*/  UISETP.GE.AND UP0, UPT, UR26, 0x1, UPT ;  /* 0x000000011a00788c */ /* 0x000fcc000bf06270 */
[----:B------:R-:W-:-:S13]  /*2fe0*/  PLOP3.LUT P1, PT, PT, PT, UP0, 0x80, 0x0 ;  /* 0x000000000000781c */ /* 0x000fda0003f2f008 */
[----:B------:R-:W-:Y:S05]  /*2ff0*/  @!P1 BRA `(.L_x_23) ;  /* 0x0000001000ec9947 */ /* 0x000fea0003800000 */
[----:B------:R-:W-:Y:S01]  /*3000*/  UMOV UR25, UR5 ;  /* 0x0000000500197c82 */ /* 0x000fe20008000000 */
[----:B------:R-:W-:-:S05]  /*3010*/  ULDC UR27, c[0x0][0x50c] ;  /* 0x00014300001b7ab9 */ /* 0x000fca0000000800 */
.L_x_31:
[----:B------:R-:W-:-:S06]  /*3020*/  UISETP.NE.AND UP0, UPT, UR22, 0x3, UPT ;  /* 0x000000031600788c */ /* 0x000fcc000bf05270 */
[----:B------:R-:W-:-:S13]  /*3030*/  PLOP3.LUT P2, PT, PT, PT, UP0, 0x80, 0x0 ;  /* 0x000000000000781c */ /* 0x000fda0003f4f008 */
[----:B-1---5:R-:W-:Y:S05]  /*3040*/  @!P2 BRA `(.L_x_24) ;  /* 0x000000000004a947 */ /* 0x022fea0003800000 */
[----:B------:R-:W-:Y:S01]  /*3050*/  BPT.TRAP 0x1 ;  /* 0x000000040000795c */ /* 0x000fe20000300000 */
.L_x_24:
[----:B------:R-:W1:Y:S01]  /*3060*/  S2UR UR16, SR_CgaCtaId ;  /* 0x00000000001079c3 */ /* 0x000e620000008800 */
[----:B------:R-:W-:Y:S01]  /*3070*/  UMOV UR11, 0x400 ;  /* 0x00000400000b7882 */ /* 0x000fe20000000000 */
[----:B------:R-:W-:-:S05]  /*3080*/  IMAD.U32 R229, RZ, RZ, UR24 ;  /* 0x00000018ffe57e24 */ /* 0x000fca000f8e00ff */
[----:B------:R-:W-:Y:S01]  /*3090*/  SHF.L.U32 R229, R229, 0x1f, RZ ;  /* 0x0000001fe5e57819 */ /* 0x000fe200000006ff */
[----:B-1----:R-:W-:-:S04]  /*30a0*/  ULEA UR11, UR16, UR11, 0x18 ;  /* 0x0000000b100b7291 */ /* 0x002fc8000f8ec03f */
[----:B------:R-:W-:-:S09]  /*30b0*/  ULEA UR16, UR23, UR11, 0x3 ;  /* 0x0000000b17107291 */ /* 0x000fd2000f8e183f */
[----:B------:R1:W2:Y:S01]  /*30c0*/  SYNCS.PHASECHK.TRANS64.TRYWAIT P1, [UR16], R229 ;  /* 0x000000e5ff0075a7 */ /* 0x0002a20008020150 */
[----:B------:R-:W-:Y:S05]  /*30d0*/  @!P2 BRA `(.L_x_25) ;  /* 0x000000000004a947 */ /* 0x000fea0003800000 */
[----:B------:R-:W-:Y:S01]  /*30e0*/  BPT.TRAP 0x1 ;  /* 0x000000040000795c */ /* 0x000fe20000300000 */
.L_x_25:
[----:B--2---:R-:W-:Y:S05]  /*30f0*/  @P1 BRA `(.L_x_26) ;  /* 0x0000000000081947 */ /* 0x004fea0003800000 */
[----:B------:R-:W2:Y:S02]  /*3100*/  SYNCS.PHASECHK.TRANS64.TRYWAIT P1, [UR16], R229 ;  /* 0x000000e5ff0075a7 */ /* 0x000ea40008020150 */
[----:B--2---:R-:W-:Y:S05]  /*3110*/  @!P1 BRA `(.L_x_27) ;  /* 0x000000d400049947 */ /* 0x004fea0003800000 */
.L_x_26:
[----:B------:R-:W-:Y:S01]  /*3120*/  UIADD3 UR16, UR11, 0x18100, URZ ;  /* 0x000181000b107890 */ /* 0x000fe2000fffe03f */
[----:B------:R-:W-:Y:S01]  /*3130*/  WARPGROUP.ARRIVE ;  /* 0x00000000000079c5 */ /* 0x000fe20000000000 */
[----:B------:R-:W-:Y:S02]  /*3140*/  UISETP.NE.AND UP0, UPT, UR7, URZ, UPT ;  /* 0x0000003f0700728c */ /* 0x000fe4000bf05270 */
[----:B------:R-:W-:Y:S02]  /*3150*/  USHF.R.U32.HI UR16, URZ, 0x4, UR16 ;  /* 0x000000043f107899 */ /* 0x000fe40008011610 */
[----:B------:R-:W-:Y:S02]  /*3160*/  USEL UR8, UR8, URZ, !UP0 ;  /* 0x0000003f08087287 */ /* 0x000fe4000c000000 */
[----:B------:R-:W-:Y:S02]  /*3170*/  ULOP3.LUT UR16, UR16, 0x3fff, URZ, 0xc0, !UPT ;  /* 0x00003fff10107892 */ /* 0x000fe4000f8ec03f */
[----:B------:R-:W-:-:S02]  /*3180*/  UISETP.NE.U32.AND UP0, UPT, UR8, URZ, UPT ;  /* 0x0000003f0800728c */ /* 0x000fc4000bf05070 */
[----:B------:R-:W-:Y:S02]  /*3190*/  ULOP3.LUT UR7, UR10, 0x10000, URZ, 0xfc, !UPT ;  /* 0x000100000a077892 */ /* 0x000fe4000f8efc3f */
[----:B------:R-:W-:Y:S02]  /*31a0*/  ULOP3.LUT UR8, UR16, 0x10000, URZ, 0xfc, !UPT ;  /* 0x0001000010087892 */ /* 0x000fe4000f8efc3f */
[----:B------:R-:W-:Y:S02]  /*31b0*/  ULEA UR7, UR23, UR7, 0xb ;  /* 0x0000000717077291 */ /* 0x000fe4000f8e583f */
[----:B------:R-:W-:Y:S01]  /*31c0*/  ULEA UR8, UR23, UR8, 0xa ;  /* 0x0000000817087291 */ /* 0x000fe2000f8e503f */
[----:B------:R-:W-:Y:S01]  /*31d0*/  UMOV UR17, 0x40000040 ;  /* 0x4000004000117882 */ /* 0x000fe20000000000 */
[----:B------:R-:W-:Y:S01]  /*31e0*/  UMOV UR19, 0x40000040 ;  /* 0x4000004000137882 */ /* 0x000fe20000000000 */
[----:B------:R-:W-:Y:S02]  /*31f0*/  UIADD3 UR6, UR6, 0x4, URZ ;  /* 0x0000000406067890 */ /* 0x000fe4000fffe03f */
[----:B------:R-:W-:-:S02]  /*3200*/  UMOV UR16, UR7 ;  /* 0x0000000700107c82 */ /* 0x000fc40008000000 */
[----:B------:R-:W-:Y:S02]  /*3210*/  UMOV UR18, UR8 ;  /* 0x0000000800127c82 */ /* 0x000fe40008000000 */
[----:B------:R-:W-:Y:S01]  /*3220*/  QGMMA.64x128x32.F32.E4M3.E4M3 R88, gdesc[UR16], R88, UP0 ;  /* 0x01e00000105879f3 */ /* 0x000fe2000bf00858 */
[----:B------:R-:W-:Y:S01]  /*3230*/  UIADD3 UR16, UR7, 0x400, URZ ;  /* 0x0000040007107890 */ /* 0x000fe2000fffe03f */
[----:B------:R-:W-:-:S10]  /*3240*/  UMOV UR17, 0x40000040 ;  /* 0x4000004000117882 */ /* 0x000fd40000000000 */
[----:B------:R-:W-:Y:S01]  /*3250*/  QGMMA.64x128x32.F32.E4M3.E4M3 R24, gdesc[UR16], R24, UP0 ;  /* 0x01e00000101879f3 */ /* 0x000fe2000bf00818 */
[----:B------:R-:W-:Y:S02]  /*3260*/  UIADD3 UR16, UR7, 0x2, URZ ;  /* 0x0000000207107890 */ /* 0x000fe4000fffe03f */
[----:B------:R-:W-:Y:S01]  /*3270*/  UIADD3 UR18, UR8, 0x2, URZ ;  /* 0x0000000208127890 */ /* 0x000fe2000fffe03f */
[----:B------:R-:W-:Y:S01]  /*3280*/  UMOV UR17, 0x40000040 ;  /* 0x4000004000117882 */ /* 0x000fe20000000000 */
[----:B------:R-:W-:Y:S01]  /*3290*/  UMOV UR19, 0x40000040 ;  /* 0x4000004000137882 */ /* 0x000fe20000000000 */
[----:B------:R-:W-:-:S06]  /*32a0*/  UISETP.NE.AND UP0, UPT, UR6, UR27, UPT ;  /* 0x0000001b0600728c */ /* 0x000fcc000bf05270 */
        /* <DEDUP_REMOVED lines=18> */
[----:B------:R-:W-:Y:S01]  /*33d0*/  UMOV UR17, 0x40000040 ;  /* 0x4000004000117882 */ /* 0x000fe20000000000 */
[----:B------:R-:W-:-:S06]  /*33e0*/  USEL UR7, URZ, 0x1, UP0 ;  /* 0x000000013f077887 */ /* 0x000fcc0008000000 */
[----:B------:R-:W-:-:S03]  /*33f0*/  ISETP.NE.AND P1, PT, RZ, UR7, PT ;  /* 0x00000007ff007c0c */ /* 0x000fc6000bf25270 */
[----:B------:R-:W-:Y:S03]  /*3400*/  QGMMA.64x128x32.F32.E4M3.E4M3 R24, gdesc[UR16], R24, gsb0 ;  /* 0x01e00000101879f3 */ /* 0x000fe60008000818 */
[----:B------:R-:W-:-:S07]  /*3410*/  WARPGROUP.DEPBAR.LE gsb0, 0x1 ;  /* 0x00008000000079c5 */ /* 0x000fce0000010100 */
[----:B------:R-:W-:Y:S05]  /*3420*/  @!P1 BRA `(.L_x_28) ;  /* 0x0000000c00709947 */ /* 0x000fea0003800000 */
[----:B------:R-:W-:Y:S02]  /*3430*/  WARPGROUP.DEPBAR.LE gsb0, 0x0 ;  /* 0x00008000000079c5 */ /* 0x000fe40000010000 */
[----:B-----5:R-:W-:-:S01]  /*3440*/  FADD R227, R89, R227 ;  /* 0x000000e359e37221 */ /* 0x020fc20000000000 */
[----:B------:R-:W-:Y:S01]  /*3450*/  FADD R226, R90, R226 ;  /* 0x000000e25ae27221 */ /* 0x000fe20000000000 */
[----:B------:R-:W-:-:S01]  /*3460*/  FADD R225, R91, R225 ;  /* 0x000000e15be17221 */ /* 0x000fc20000000000 */
[----:B------:R-:W-:Y:S01]  /*3470*/  FADD R224, R92, R224 ;  /* 0x000000e05ce07221 */ /* 0x000fe20000000000 */
[----:B------:R-:W-:-:S01]  /*3480*/  FADD R223, R93, R223 ;  /* 0x000000df5ddf7221 */ /* 0x000fc20000000000 */
[----:B------:R2:W-:Y:S01]  /*3490*/  STL [R1+0x84], R227 ;  /* 0x000084e301007387 */ /* 0x0005e20000100800 */
[----:B------:R-:W-:-:S01]  /*34a0*/  FADD R222, R94, R222 ;  /* 0x000000de5ede7221 */ /* 0x000fc20000000000 */
[----:B------:R-:W-:Y:S01]  /*34b0*/  FADD R221, R95, R221 ;  /* 0x000000dd5fdd7221 */ /* 0x000fe20000000000 */
[----:B------:R-:W-:-:S01]  /*34c0*/  FADD R220, R96, R220 ;  /* 0x000000dc60dc7221 */ /* 0x000fc20000000000 */
[----:B------:R-:W-:Y:S01]  /*34d0*/  FADD R219, R97, R219 ;  /* 0x000000db61db7221 */ /* 0x000fe20000000000 */
[----:B------:R-:W-:-:S01]  /*34e0*/  FADD R218, R98, R218 ;  /* 0x000000da62da7221 */ /* 0x000fc20000000000 */
[----:B------:R-:W-:Y:S01]  /*34f0*/  FADD R217, R99, R217 ;  /* 0x000000d963d97221 */ /* 0x000fe20000000000 */
[----:B------:R-:W-:-:S01]  /*3500*/  FADD R216, R100, R216 ;  /* 0x000000d864d87221 */ /* 0x000fc20000000000 */
[----:B------:R-:W-:Y:S01]  /*3510*/  FADD R215, R101, R215 ;  /* 0x000000d765d77221 */ /* 0x000fe20000000000 */
[----:B------:R-:W-:-:S01]  /*3520*/  FADD R214, R102, R214 ;  /* 0x000000d666d67221 */ /* 0x000fc20000000000 */
[----:B--2---:R-:W2:Y:S01]  /*3530*/  LDL.LU R227, [R1+0x28] ;  /* 0x0000280001e37983 */ /* 0x004ea20000300800 */
[----:B------:R-:W-:-:S01]  /*3540*/  FADD R213, R103, R213 ;  /* 0x000000d567d57221 */ /* 0x000fc20000000000 */
[----:B------:R-:W-:Y:S01]  /*3550*/  FADD R212, R104, R212 ;  /* 0x000000d468d47221 */ /* 0x000fe20000000000 */
[----:B------:R-:W-:-:S01]  /*3560*/  FADD R211, R105, R211 ;  /* 0x000000d369d37221 */ /* 0x000fc20000000000 */
[----:B------:R3:W-:Y:S01]  /*3570*/  STL [R1+0x88], R226 ;  /* 0x000088e201007387 */ /* 0x0007e20000100800 */
[----:B------:R-:W-:-:S03]  /*3580*/  FADD R228, R88, R228 ;  /* 0x000000e458e47221 */ /* 0x000fc60000000000 */
[----:B---3--:R-:W3:Y:S04]  /*3590*/  LDL.LU R226, [R1+0x24] ;  /* 0x0000240001e27983 */ /* 0x008ee80000300800 */
[----:B------:R4:W-:Y:S04]  /*35a0*/  STL [R1+0x8c], R225 ;  /* 0x00008ce101007387 */ /* 0x0009e80000100800 */
[----:B----4-:R-:W4:Y:S04]  /*35b0*/  LDL.LU R225, [R1+0x20] ;  /* 0x0000200001e17983 */ /* 0x010f280000300800 */
[----:B------:R0:W-:Y:S04]  /*35c0*/  STL [R1+0x90], R224 ;  /* 0x000090e001007387 */ /* 0x0001e80000100800 */
[----:B0-----:R-:W4:Y:S04]  /*35d0*/  LDL.LU R224, [R1+0x1c] ;  /* 0x00001c0001e07983 */ /* 0x001f280000300800 */
        /* <DEDUP_REMOVED lines=13> */
[----:B0-----:R-:W4:Y:S04]  /*36b0*/  LDL.LU R217, [R1] ;  /* 0x0000000001d97983 */ /* 0x001f280000300800 */
[----:B------:R-:W-:Y:S04]  /*36c0*/  STL [R1+0xb0], R216 ;  /* 0x0000b0d801007387 */ /* 0x000fe80000100800 */
[----:B------:R-:W-:Y:S04]  /*36d0*/  STL [R1+0xb4], R215 ;  /* 0x0000b4d701007387 */ /* 0x000fe80000100800 */
[----:B------:R-:W-:Y:S04]  /*36e0*/  STL [R1+0xb8], R214 ;  /* 0x0000b8d601007387 */ /* 0x000fe80000100800 */
[----:B------:R-:W-:Y:S04]  /*36f0*/  STL [R1+0xbc], R213 ;  /* 0x0000bcd501007387 */ /* 0x000fe80000100800 */
[----:B------:R-:W-:Y:S04]  /*3700*/  STL [R1+0xc0], R212 ;  /* 0x0000c0d401007387 */ /* 0x000fe80000100800 */
[----:B------:R0:W-:Y:S01]  /*3710*/  STL [R1+0xc4], R211 ;  /* 0x0000c4d301007387 */ /* 0x0001e20000100800 */
[----:B--2---:R-:W-:-:S01]  /*3720*/  FADD R227, R70, R227 ;  /* 0x000000e346e37221 */ /* 0x004fc20000000000 */
[----:B---3--:R-:W-:Y:S01]  /*3730*/  FADD R226, R69, R226 ;  /* 0x000000e245e27221 */ /* 0x008fe20000000000 */
[----:B----4-:R-:W-:-:S01]  /*3740*/  FADD R225, R68, R225 ;  /* 0x000000e144e17221 */ /* 0x010fc20000000000 */
[----:B------:R-:W-:Y:S01]  /*3750*/  FADD R224, R67, R224 ;  /* 0x000000e043e07221 */ /* 0x000fe20000000000 */
[----:B------:R-:W-:-:S01]  /*3760*/  FADD R223, R66, R223 ;  /* 0x000000df42df7221 */ /* 0x000fc20000000000 */
[----:B------:R-:W-:Y:S01]  /*3770*/  FADD R222, R65, R222 ;  /* 0x000000de41de7221 */ /* 0x000fe20000000000 */
[----:B------:R-:W-:-:S01]  /*3780*/  FADD R221, R64, R221 ;  /* 0x000000dd40dd7221 */ /* 0x000fc20000000000 */
[----:B------:R-:W-:Y:S01]  /*3790*/  FADD R220, R63, R220 ;  /* 0x000000dc3fdc7221 */ /* 0x000fe20000000000 */
[----:B------:R-:W-:-:S01]  /*37a0*/  FADD R219, R62, R219 ;  /* 0x000000db3edb7221 */ /* 0x000fc20000000000 */
[----:B------:R-:W-:Y:S01]  /*37b0*/  FADD R218, R61, R218 ;  /* 0x000000da3dda7221 */ /* 0x000fe20000000000 */
[----:B------:R-:W-:-:S05]  /*37c0*/  FADD R217, R60, R217 ;  /* 0x000000d93cd97221 */ /* 0x000fca0000000000 */
[----:B------:R2:W-:Y:S04]  /*37d0*/  STL [R1], R217 ;  /* 0x000000d901007387 */ /* 0x0005e80000100800 */
[----:B------:R3:W-:Y:S04]  /*37e0*/  STL [R1+0x4], R218 ;  /* 0x000004da01007387 */ /* 0x0007e80000100800 */
[----:B------:R4:W-:Y:S04]  /*37f0*/  STL [R1+0x8], R219 ;  /* 0x000008db01007387 */ /* 0x0009e80000100800 */
[----:B------:R1:W-:Y:S04]  /*3800*/  STL [R1+0xc], R220 ;  /* 0x00000cdc01007387 */ /* 0x0003e80000100800 */
[----:B------:R1:W-:Y:S04]  /*3810*/  STL [R1+0x10], R221 ;  /* 0x000010dd01007387 */ /* 0x0003e80000100800 */
[----:B------:R1:W-:Y:S04]  /*3820*/  STL [R1+0x14], R222 ;  /* 0x000014de01007387 */ /* 0x0003e80000100800 */
[----:B------:R1:W-:Y:S04]  /*3830*/  STL [R1+0x18], R223 ;  /* 0x000018df01007387 */ /* 0x0003e80000100800 */
[----:B------:R1:W-:Y:S04]  /*3840*/  STL [R1+0x1c], R224 ;  /* 0x00001ce001007387 */ /* 0x0003e80000100800 */
[----:B0-----:R-:W4:Y:S04]  /*3850*/  LDL.LU R211, [R1+0x2c] ;  /* 0x00002c0001d37983 */ /* 0x001f280000300800 */
[----:B------:R0:W-:Y:S04]  /*3860*/  STL [R1+0x20], R225 ;  /* 0x000020e101007387 */ /* 0x0001e80000100800 */
[----:B------:R-:W4:Y:S04]  /*3870*/  LDL.LU R212, [R1+0x30] ;  /* 0x0000300001d47983 */ /* 0x000f280000300800 */
[----:B------:R0:W-:Y:S04]  /*3880*/  STL [R1+0x24], R226 ;  /* 0x000024e201007387 */ /* 0x0001e80000100800 */
[----:B------:R-:W4:Y:S04]  /*3890*/  LDL.LU R213, [R1+0x34] ;  /* 0x0000340001d57983 */ /* 0x000f280000300800 */
[----:B------:R0:W-:Y:S04]  /*38a0*/  STL [R1+0x28], R227 ;  /* 0x000028e301007387 */ /* 0x0001e80000100800 */
[----:B------:R-:W4:Y:S04]  /*38b0*/  LDL.LU R214, [R1+0x38] ;  /* 0x0000380001d67983 */ /* 0x000f280000300800 */
[----:B------:R-:W4:Y:S04]  /*38c0*/  LDL.LU R215, [R1+0x3c] ;  /* 0x00003c0001d77983 */ /* 0x000f280000300800 */
[----:B------:R-:W4:Y:S04]  /*38d0*/  LDL.LU R216, [R1+0x40] ;  /* 0x0000400001d87983 */ /* 0x000f280000300800 */
[----:B--2---:R-:W2:Y:S04]  /*38e0*/  LDL.LU R217, [R1+0x44] ;  /* 0x0000440001d97983 */ /* 0x004ea80000300800 */
[----:B---3--:R-:W3:Y:S04]  /*38f0*/  LDL.LU R218, [R1+0x48] ;  /* 0x0000480001da7983 */ /* 0x008ee80000300800 */
[----:B----4-:R-:W4:Y:S04]  /*3900*/  LDL.LU R219, [R1+0x4c] ;  /* 0x00004c0001db7983 */ /* 0x010f280000300800 */
[----:B-1----:R-:W4:Y:S04]  /*3910*/  LDL.LU R220, [R1+0x50] ;  /* 0x0000500001dc7983 */ /* 0x002f280000300800 */
[----:B------:R-:W4:Y:S04]  /*3920*/  LDL.LU R221, [R1+0x54] ;  /* 0x0000540001dd7983 */ /* 0x000f280000300800 */
[----:B------:R-:W4:Y:S04]  /*3930*/  LDL.LU R222, [R1+0x58] ;  /* 0x0000580001de7983 */ /* 0x000f280000300800 */
[----:B------:R-:W4:Y:S04]  /*3940*/  LDL.LU R223, [R1+0x5c] ;  /* 0x00005c0001df7983 */ /* 0x000f280000300800 */
[----:B------:R-:W4:Y:S04]  /*3950*/  LDL.LU R224, [R1+0x60] ;  /* 0x0000600001e07983 */ /* 0x000f280000300800 */
[----:B0-----:R-:W4:Y:S04]  /*3960*/  LDL.LU R225, [R1+0x64] ;  /* 0x0000640001e17983 */ /* 0x001f280000300800 */
[----:B------:R-:W4:Y:S04]  /*3970*/  LDL.LU R226, [R1+0x68] ;  /* 0x0000680001e27983 */ /* 0x000f280000300800 */
[----:B------:R-:W4:Y:S01]  /*3980*/  LDL.LU R227, [R1+0x6c] ;  /* 0x00006c0001e37983 */ /* 0x000f220000300800 */
[----:B------:R-:W-:-:S05]  /*3990*/  FADD R211, R71, R211 ;  /* 0x000000d347d37221 */ /* 0x000fca0000000000 */
[----:B------:R0:W-:Y:S01]  /*39a0*/  STL [R1+0x2c], R211 ;  /* 0x00002cd301007387 */ /* 0x0001e20000100800 */
[----:B------:R-:W-:-:S03]  /*39b0*/  FADD R212, R72, R212 ;  /* 0x000000d448d47221 */ /* 0x000fc60000000000 */
[----:B0-----:R0:W5:Y:S01]  /*39c0*/  LDL.LU R211, [R1+0xc4] ;  /* 0x0000c40001d37983 */ /* 0x0011620000300800 */
[----:B------:R-:W-:-:S03]  /*39d0*/  FADD R213, R73, R213 ;  /* 0x000000d549d57221 */ /* 0x000fc60000000000 */
[----:B------:R1:W-:Y:S01]  /*39e0*/  STL [R1+0x30], R212 ;  /* 0x000030d401007387 */ /* 0x0003e20000100800 */
[----:B------:R-:W-:-:S01]  /*39f0*/  FADD R214, R74, R214 ;  /* 0x000000d64ad67221 */ /* 0x000fc20000000000 */
[----:B------:R-:W-:Y:S02]  /*3a00*/  FADD R215, R75, R215 ;  /* 0x000000d74bd77221 */ /* 0x000fe40000000000 */
[----:B-1----:R0:W5:Y:S01]  /*3a10*/  LDL.LU R212, [R1+0xc0] ;  /* 0x0000c00001d47983 */ /* 0x0021620000300800 */
[----:B------:R-:W-:-:S03]  /*3a20*/  FADD R216, R76, R216 ;  /* 0x000000d84cd87221 */ /* 0x000fc60000000000 */
[----:B------:R1:W-:Y:S01]  /*3a30*/  STL [R1+0x34], R213 ;  /* 0x000034d501007387 */ /* 0x0003e20000100800 */
[----:B--2---:R-:W-:-:S03]  /*3a40*/  FADD R217, R77, R217 ;  /* 0x000000d94dd97221 */ /* 0x004fc60000000000 */
[----:B-1----:R0:W5:Y:S01]  /*3a50*/  LDL.LU R213, [R1+0xbc] ;  /* 0x0000bc0001d57983 */ /* 0x0021620000300800 */
[----:B---3--:R-:W-:-:S03]  /*3a60*/  FADD R218, R78, R218 ;  /* 0x000000da4eda7221 */ /* 0x008fc60000000000 */
[----:B------:R1:W-:Y:S01]  /*3a70*/  STL [R1+0x38], R214 ;  /* 0x000038d601007387 */ /* 0x0003e20000100800 */
[----:B----4-:R-:W-:-:S01]  /*3a80*/  FADD R219, R79, R219 ;  /* 0x000000db4fdb7221 */ /* 0x010fc20000000000 */
[----:B------:R-:W-:Y:S02]  /*3a90*/  FADD R220, R80, R220 ;  /* 0x000000dc50dc7221 */ /* 0x000fe40000000000 */
[----:B-1----:R0:W5:Y:S04]  /*3aa0*/  LDL.LU R214, [R1+0xb8] ;  /* 0x0000b80001d67983 */ /* 0x0021680000300800 */
[----:B------:R1:W-:Y:S01]  /*3ab0*/  STL [R1+0x3c], R215 ;  /* 0x00003cd701007387 */ /* 0x0003e20000100800 */
[----:B------:R-:W-:-:S01]  /*3ac0*/  FADD R221, R81, R221 ;  /* 0x000000dd51dd7221 */ /* 0x000fc20000000000 */
[----:B------:R-:W-:-:S02]  /*3ad0*/  FADD R222, R82, R222 ;  /* 0x000000de52de7221 */ /* 0x000fc40000000000 */
[----:B-1----:R0:W5:Y:S04]  /*3ae0*/  LDL.LU R215, [R1+0xb4] ;  /* 0x0000b40001d77983 */ /* 0x0021680000300800 */
[----:B------:R1:W-:Y:S01]  /*3af0*/  STL [R1+0x40], R216 ;  /* 0x000040d801007387 */ /* 0x0003e20000100800 */
[----:B------:R-:W-:-:S03]  /*3b00*/  FADD R223, R83, R223 ;  /* 0x000000df53df7221 */ /* 0x000fc60000000000 */
        /* <DEDUP_REMOVED lines=13> */
[----:B------:R1:W-:Y:S04]  /*3be0*/  STL [R1+0x54], R221 ;  /* 0x000054dd01007387 */ /* 0x0003e80000100800 */
        /* <DEDUP_REMOVED lines=12> */
[----:B-1----:R0:W5:Y:S01]  /*3cb0*/  LDL.LU R227, [R1+0x84] ;  /* 0x0000840001e37983 */ /* 0x0021620000300800 */
        /* <DEDUP_REMOVED lines=82> */
[----:B0-----:R-:W-:-:S06]  /*41e0*/  UMOV UR6, URZ ;  /* 0x0000003f00067c82 */ /* 0x001fcc0008000000 */
.L_x_28:
[----:B------:R-:W-:Y:S05]  /*41f0*/  @!P2 BRA `(.L_x_29) ;  /* 0x000000000004a947 */ /* 0x000fea0003800000 */
[----:B------:R-:W-:Y:S01]  /*4200*/  BPT.TRAP 0x1 ;  /* 0x000000040000795c */ /* 0x000fe20000300000 */
.L_x_29:
[----:B-----5:R2:W-:Y:S04]  /*4210*/  STL [R1+0x84], R0 ;  /* 0x0000840001007387 */ /* 0x0205e80000100800 */
[----:B--2---:R-:W2:Y:S01]  /*4220*/  LDL R0, [R1+0x70] ;  /* 0x0000700001007983 */ /* 0x004ea20000100800 */
[----:B-1----:R-:W-:-:S05]  /*4230*/  IMAD.U32 R229, RZ, RZ, UR25 ;  /* 0x00000019ffe57e24 */ /* 0x002fca000f8e00ff */
[----:B------:R-:W-:-:S05]  /*4240*/  @P0 LEA R229, R229, UR11, 0x3 ;  /* 0x0000000be5e50c11 */ /* 0x000fca000f8e18ff */
[----:B------:R-:W-:Y:S01]  /*4250*/  @P0 VIADD R229, R229, 0x18 ;  /* 0x00000018e5e50836 */ /* 0x000fe20000000000 */
[----:B------:R-:W-:-:S06]  /*4260*/  UISETP.GT.U32.AND UP0, UPT, UR13, 0x1, UPT ;  /* 0x000000010d00788c */ /* 0x000fcc000bf04070 */
[----:B------:R-:W-:Y:S02]  /*4270*/  PLOP3.LUT P1, PT, PT, PT, UP0, 0x80, 0x0 ;  /* 0x000000000000781c */ /* 0x000fe40003f2f008 */
[----:B--2---:R-:W-:Y:S02]  /*4280*/  @P0 PRMT R229, R0, 0x654, R229 ;  /* 0x0000065400e50816 */ /* 0x004fe400000000e5 */
[----:B------:R1:W5:Y:S02]  /*4290*/  LDL.LU R0, [R1+0x84] ;  /* 0x0000840001007983 */ /* 0x0003640000300800 */
[----:B------:R1:W-:Y:S07]  /*42a0*/  @P0 SYNCS.ARRIVE.TRANS64.RED.A1T0 RZ, [R229+URZ], RZ ;  /* 0x000000ffe5ff09a7 */ /* 0x0003ee000810043f */
[----:B------:R-:W-:Y:S05]  /*42b0*/  @P1 BRA `(.L_x_30) ;  /* 0x0000000000041947 */ /* 0x000fea0003800000 */
[----:B------:R-:W-:Y:S01]  /*42c0*/  BPT.TRAP 0x1 ;  /* 0x000000040000795c */ /* 0x000fe20000300000 */
.L_x_30:
[----:B------:R-:W-:Y:S02]  /*42d0*/  UISETP.GT.AND UP2, UPT, UR26, 0x1, UPT ;  /* 0x000000011a00788c */ /* 0x000fe4000bf44270 */
[----:B------:R-:W-:Y:S02]  /*42e0*/  UIADD3 UR23, UR23, 0x1, URZ ;  /* 0x0000000117177890 */ /* 0x000fe4000fffe03f */
[----:B------:R-:W-:Y:S02]  /*42f0*/  UIADD3 UR25, UR25, 0x1, URZ ;  /* 0x0000000119197890 */ /* 0x000fe4000fffe03f */
[----:B------:R-:W-:Y:S01]  /*4300*/  PLOP3.LUT P1, PT, PT, PT, UP2, 0x80, 0x0 ;  /* 0x000000000000781c */ /* 0x000fe20003f2f028 */
[----:B------:R-:W-:Y:S02]  /*4310*/  UISETP.NE.AND UP0, UPT, UR23, 0x3, UPT ;  /* 0x000000031700788c */ /* 0x000fe4000bf05270 */
[----:B------:R-:W-:Y:S02]  /*4320*/  UIADD3 UR16, UR26, -0x1, URZ ;  /* 0xffffffff1a107890 */ /* 0x000fe4000fffe03f */
[----:B------:R-:W-:-:S02]  /*4330*/  USEL UR8, URZ, 0x1, UP0 ;  /* 0x000000013f087887 */ /* 0x000fc40008000000 */
[----:B------:R-:W-:Y:S02]  /*4340*/  UISETP.NE.AND UP1, UPT, UR25, 0x3, UPT ;  /* 0x000000031900788c */ /* 0x000fe4000bf25270 */
[----:B------:R-:W-:Y:S02]  /*4350*/  ULOP3.LUT UR24, UR24, UR8, URZ, 0x3c, !UPT ;  /* 0x0000000818187292 */ /* 0x000fe4000f8e3c3f */
[----:B------:R-:W-:Y:S02]  /*4360*/  USEL UR23, UR23, URZ, UP0 ;  /* 0x0000003f17177287 */ /* 0x000fe40008000000 */
[----:B------:R-:W-:Y:S01]  /*4370*/  USEL UR25, UR25, URZ, UP1 ;  /* 0x0000003f19197287 */ /* 0x000fe20008800000 */
[----:B------:R-:W-:Y:S01]  /*4380*/  UMOV UR8, 0x1 ;  /* 0x0000000100087882 */ /* 0x000fe20000000000 */
[----:B------:R-:W-:Y:S01]  /*4390*/  UMOV UR26, UR16 ;  /* 0x00000010001a7c82 */ /* 0x000fe20008000000 */
[----:B------:R-:W-:Y:S09]  /*43a0*/  @P1 BRA `(.L_x_31) ;  /* 0xffffffec001c1947 */ /* 0x000ff2000383ffff */
.L_x_23:
[----:B------:R-:W-:-:S04]  /*43b0*/  UISETP.NE.AND UP0, UPT, UR6, URZ, UPT ;  /* 0x0000003f0600728c */ /* 0x000fc8000bf05270 */
[----:B------:R-:W-:-:S06]  /*43c0*/  USEL UR6, URZ, 0x1, !UP0 ;  /* 0x000000013f067887 */ /* 0x000fcc000c000000 */
[----:B------:R-:W-:-:S13]  /*43d0*/  ISETP.NE.AND P1, PT, RZ, UR6, PT ;  /* 0x00000006ff007c0c */ /* 0x000fda000bf25270 */
[----:B------:R-:W-:Y:S05]  /*43e0*/  @!P1 BRA `(.L_x_32) ;  /* 0x0000000c00c49947 */ /* 0x000fea0003800000 */
[----:B------:R-:W-:Y:S02]  /*43f0*/  WARPGROUP.DEPBAR.LE gsb0, 0x0 ;  /* 0x00008000000079c5 */ /* 0x000fe40000010000 */
[----:B-----5:R-:W-:Y:S01]  /*4400*/  FADD R227, R89, R227 ;  /* 0x000000e359e37221 */ /* 0x020fe20000000000 */
[----:B------:R-:W-:-:S04]  /*4410*/  FADD R228, R88, R228 ;  /* 0x000000e458e47221 */ /* 0x000fc80000000000 */
[----:B------:R2:W-:Y:S04]  /*4420*/  STL [R1+0x84], R227 ;  /* 0x000084e301007387 */ /* 0x0005e80000100800 */
[----:B--2---:R-:W2:Y:S04]  /*4430*/  LDL.LU R227, [R1+0x6c] ;  /* 0x00006c0001e37983 */ /* 0x004ea80000300800 */
[----:B--2---:R2:W-:Y:S04]  /*4440*/  STL [R1+0x88], R227 ;  /* 0x000088e301007387 */ /* 0x0045e80000100800 */
        /* <DEDUP_REMOVED lines=52> */
[----:B--2---:R-:W2:Y:S01]  /*4790*/  LDL.LU R227, [R1] ;  /* 0x0000000001e37983 */ /* 0x004ea20000300800 */
[----:B------:R-:W-:Y:S01]  /*47a0*/  FADD R226, R90, R226 ;  /* 0x000000e25ae27221 */ /* 0x000fe20000000000 */
        /* <DEDUP_REMOVED lines=97> */
[----:B--2---:R-:W-:-:S05]  /*4dc0*/  FADD R227, R60, R227 ;  /* 0x000000e33ce37221 */ /* 0x004fca0000000000 */
[----:B------:R2:W-:Y:S04]  /*4dd0*/  STL [R1], R227 ;  /* 0x000000e301007387 */ /* 0x0005e80000100800 */
[----:B--2---:R-:W2:Y:S02]  /*4de0*/  LDL.LU R227, [R1+0xf0] ;  /* 0x0000f00001e37983 */ /* 0x004ea40000300800 */
[----:B--2---:R-:W-:-:S05]  /*4df0*/  FADD R227, R61, R227 ;  /* 0x000000e33de37221 */ /* 0x004fca0000000000 */
[----:B------:R2:W-:Y:S04]  /*4e00*/  STL [R1+0x4], R227 ;  /* 0x000004e301007387 */ /* 0x0005e80000100800 */
        /* <DEDUP_REMOVED lines=78> */
[----:B--2---:R2:W5:Y:S02]  /*52f0*/  LDL.LU R227, [R1+0x84] ;  /* 0x0000840001e37983 */ /* 0x0045640000300800 */
.L_x_32:
[----:B------:R-:W-:Y:S02]  /*5300*/  WARPGROUP.DEPBAR.LE gsb0, 0x0 ;  /* 0x00008000000079c5 */ /* 0x000fe40000010000 */
[----:B------:R-:W3:Y:S02]  /*5310*/  LDC R24, c[0x0][0x28c] ;  /* 0x0000a300ff187b82 */ /* 0x000ee40000000800 */
[----:B---3--:R-:W-:-:S13]  /*5320*/  ISETP.GE.AND P1, PT, R24, 0x1, PT ;  /* 0x000000011800780c */ /* 0x008fda0003f26270 */
[----:B------:R-:W-:Y:S05]  /*5330*/  @!P1 BRA `(.L_x_33) ;  /* 0x0000000000649947 */ /* 0x000fea0003800000 */
[----:B------:R-:W-:-:S06]  /*5340*/  UISETP.NE.AND UP0, UPT, UR22, 0x3, UPT ;  /* 0x000000031600788c */ /* 0x000fcc000bf05270 */
[----:B------:R-:W-:-:S13]  /*5350*/  PLOP3.LUT P1, PT, PT, PT, UP0, 0x80, 0x0 ;  /* 0x000000000000781c */ /* 0x000fda0003f2f008 */
[----:B------:R-:W-:Y:S05]  /*5360*/  @!P1 BRA `(.L_x_34) ;  /* 0x0000000000049947 */ /* 0x000fea0003800000 */
[----:B------:R-:W-:Y:S01]  /*5370*/  BPT.TRAP 0x1 ;  /* 0x000000040000795c */ /* 0x000fe20000300000 */
.L_x_34:
[----:B------:R-:W-:Y:S04]  /*5380*/  BSSY B0, `(.L_x_35) ;  /* 0x0000010000007945 */ /* 0x000fe80003800000 */
[----:B------:R-:W-:Y:S05]  /*5390*/  @!P0 BRA `(.L_x_36) ;  /* 0x0000000000388947 */ /* 0x000fea0003800000 */
[----:B-----5:R3:W-:Y:S04]  /*53a0*/  STL [R1+0x84], R0 ;  /* 0x0000840001007387 */ /* 0x0207e80000100800 */
[----:B---3--:R-:W3:Y:S01]  /*53b0*/  LDL R0, [R1+0x70] ;  /* 0x0000700001007983 */ /* 0x008ee20000100800 */
[----:B------:R-:W-:-:S04]  /*53c0*/  UISETP.LT.AND UP0, UPT, UR9, 0x1, UPT ;  /* 0x000000010900788c */ /* 0x000fc8000bf01270 */
[----:B------:R-:W-:-:S04]  /*53d0*/  USEL UR8, UR9, 0x1, UP0 ;  /* 0x0000000109087887 */ /* 0x000fc80008000000 */
[----:B------:R-:W-:-:S04]  /*53e0*/  UIADD3 UR8, UR5, UR9, -UR8 ;  /* 0x0000000905087290 */ /* 0x000fc8000fffe808 */
[----:B------:R-:W-:-:S04]  /*53f0*/  UIMAD.WIDE.U32 UR6, UR8, -0x55555555, URZ ;  /* 0xaaaaaaab080678a5 */ /* 0x000fc8000f8e003f */
[----:B------:R-:W-:-:S04]  /*5400*/  USHF.R.U32.HI UR6, URZ, 0x1, UR7 ;  /* 0x000000013f067899 */ /* 0x000fc80008011607 */
[----:B------:R-:W-:-:S04]  /*5410*/  UIMAD UR8, UR6, -0x3, UR8 ;  /* 0xfffffffd060878a4 */ /* 0x000fc8000f8e0208 */
[----:B------:R-:W-:-:S04]  /*5420*/  ULEA UR8, UR8, UR11, 0x3 ;  /* 0x0000000b08087291 */ /* 0x000fc8000f8e183f */
[----:B------:R-:W-:-:S06]  /*5430*/  UIADD3 UR8, UR8, 0x18, URZ ;  /* 0x0000001808087890 */ /* 0x000fcc000fffe03f */
[----:B------:R-:W-:-:S05]  /*5440*/  IMAD.U32 R24, RZ, RZ, UR8 ;  /* 0x00000008ff187e24 */ /* 0x000fca000f8e00ff */
[----:B---3--:R-:W-:Y:S02]  /*5450*/  PRMT R24, R0, 0x654, R24 ;  /* 0x0000065400187816 */ /* 0x008fe40000000018 */
[----:B------:R3:W5:Y:S02]  /*5460*/  LDL.LU R0, [R1+0x84] ;  /* 0x0000840001007983 */ /* 0x0007640000300800 */
[----:B------:R3:W-:Y:S03]  /*5470*/  SYNCS.ARRIVE.TRANS64.RED.A1T0 RZ, [R24+URZ], RZ ;  /* 0x000000ff18ff79a7 */ /* 0x0007e6000810043f */
.L_x_36:
[----:B------:R-:W-:Y:S05]  /*5480*/  BSYNC B0 ;  /* 0x0000000000007941 */ /* 0x000fea0003800000 */
.L_x_35:
[----:B------:R-:W-:-:S06]  /*5490*/  UISETP.GT.U32.AND UP0, UPT, UR13, 0x1, UPT ;  /* 0x000000010d00788c */ /* 0x000fcc000bf04070 */
[----:B------:R-:W-:-:S13]  /*54a0*/  PLOP3.LUT P1, PT, PT, PT, UP0, 0x80, 0x0 ;  /* 0x000000000000781c */ /* 0x000fda0003f2f008 */
[----:B------:R-:W-:Y:S05]  /*54b0*/  @P1 BRA `(.L_x_33) ;  /* 0x0000000000041947 */ /* 0x000fea0003800000 */
[----:B------:R-:W-:Y:S01]  /*54c0*/  BPT.TRAP 0x1 ;  /* 0x000000040000795c */ /* 0x000fe20000300000 */
.L_x_33:
[----:B------:R4:W-:Y:S01]  /*54d0*/  STL [R1+0x8c], R3 ;  /* 0x00008c0301007387 */ /* 0x0009e20000100800 */
[----:B------:R-:W0:Y:S01]  /*54e0*/  LDC R29, c[0x0][0x288] ;  /* 0x0000a200ff1d7b82 */ /* 0x000e220000000800 */
[----:B------:R-:W-:Y:S02]  /*54f0*/  UIADD3 UR10, UR9, UR5, URZ ;  /* 0x00000005090a7290 */ /* 0x000fe4000fffe03f */
[----:B------:R-:W-:Y:S01]  /*5500*/  USHF.R.S32.HI UR11, URZ, 0x1f, UR12 ;  /* 0x0000001f3f0b7899 */ /* 0x000fe2000801140c */
[----:B------:R-:W-:Y:S01]  /*5510*/  ULDC.64 UR6, c[0x0][0x5d0] ;  /* 0x0001740000067ab9 */ /* 0x000fe20000000a00 */
[----:B------:R-:W-:Y:S01]  /*5520*/  ULDC UR16, c[0x0][0x284] ;  /* 0x0000a10000107ab9 */ /* 0x000fe20000000800 */
[----:B----4-:R-:W4:Y:S04]  /*5530*/  LDL.LU R3, [R1+0x7c] ;  /* 0x00007c0001037983 */ /* 0x010f280000300800 */
[----:B------:R1:W-:Y:S04]  /*5540*/  STL [R1+0x88], R2 ;  /* 0x0000880201007387 */ /* 0x0003e80000100800 */
[----:B-----5:R2:W-:Y:S01]  /*5550*/  STL [R1+0x84], R0 ;  /* 0x0000840001007387 */ /* 0x0205e20000100800 */
[----:B-1----:R-:W3:Y:S03]  /*5560*/  S2R R2, SR_TID.X ;  /* 0x0000000000027919 */ /* 0x002ee60000002100 */
[----:B--2---:R-:W2:Y:S01]  /*5570*/  LDL.LU R0, [R1+0x80] ;  /* 0x0000800001007983 */ /* 0x004ea20000300800 */
[----:B------:R-:W-:Y:S01]  /*5580*/  UISETP.GE.U32.AND UP1, UPT, UR9, 0x3, UPT ;  /* 0x000000030900788c */ /* 0x000fe2000bf26070 */
[----:B---3--:R-:W-:-:S02]  /*5590*/  SHF.R.U32.HI R24, RZ, 0x2, R2 ;  /* 0x00000002ff187819 */ /* 0x008fc40000011602 */
[----:B------:R-:W-:Y:S02]  /*55a0*/  SHF.R.U32.HI R27, RZ, 0x7, R2 ;  /* 0x00000007ff1b7819 */ /* 0x000fe40000011602 */
[----:B------:R-:W-:Y:S02]  /*55b0*/  LOP3.LUT R26, R2, 0x60, RZ, 0xc0, !PT ;  /* 0x00000060021a7812 */ /* 0x000fe400078ec0ff */
[----:B------:R-:W-:Y:S02]  /*55c0*/  LOP3.LUT R25, R24, 0x7, RZ, 0xc0, !PT ;  /* 0x0000000718197812 */ /* 0x000fe400078ec0ff */
[----:B------:R-:W-:Y:S02]  /*55d0*/  LOP3.LUT R24, R27, 0x1, RZ, 0xc0, !PT ;  /* 0x000000011b187812 */ /* 0x000fe400078ec0ff */
[----:B------:R-:W-:-:S03]  /*55e0*/  SHF.R.U32.HI R28, RZ, 0x1, R26 ;  /* 0x00000001ff1c7819 */ /* 0x000fc6000001161a */
[----:B------:R-:W-:Y:S01]  /*55f0*/  IMAD.SHL.U32 R26, R24, 0x40, RZ ;  /* 0x00000040181a7824 */ /* 0x000fe200078e00ff */
[----:B------:R-:W-:Y:S01]  /*5600*/  IADD3 R27, RZ, -R28, -R25 ;  /* 0x8000001cff1b7210 */ /* 0x000fe20007ffe819 */
[----:B------:R-:W-:-:S03]  /*5610*/  IMAD.SHL.U32 R32, R2, 0x2, RZ ;  /* 0x0000000202207824 */ /* 0x000fc600078e00ff */
[----:B------:R-:W-:Y:S01]  /*5620*/  LOP3.LUT R43, R26, 0x40, R25, 0xe2, !PT ;  /* 0x000000401a2b7812 */ /* 0x000fe200078ee219 */
[----:B------:R-:W-:Y:S01]  /*5630*/  IMAD R42, R24, -0x40, R27 ;  /* 0xffffffc0182a7824 */ /* 0x000fe200078e021b */
[----:B------:R-:W-:Y:S01]  /*5640*/  LOP3.LUT R24, R2, 0x3, RZ, 0xc0, !PT ;  /* 0x0000000302187812 */ /* 0x000fe200078ec0ff */
[----:B----4-:R-:W-:Y:S02]  /*5650*/  IMAD.SHL.U32 R41, R3, 0x80, RZ ;  /* 0x0000008003297824 */ /* 0x010fe400078e00ff */
[----:B------:R1:W5:Y:S01]  /*5660*/  LDL.LU R3, [R1+0x8c] ;  /* 0x00008c0001037983 */ /* 0x0003620000300800 */
[----:B------:R-:W-:-:S03]  /*5670*/  UISETP.GT.U32.AND UP0, UPT, UR10, 0x2, UPT ;  /* 0x000000020a00788c */ /* 0x000fc6000bf04070 */
[----:B------:R1:W5:Y:S01]  /*5680*/  LDL.LU R2, [R1+0x88] ;  /* 0x0000880001027983 */ /* 0x0003620000300800 */
[C---:B0-----:R-:W-:Y:S01]  /*5690*/  ISETP.GE.AND P1, PT, R41.reuse, R29, PT ;  /* 0x0000001d2900720c */ /* 0x041fe20003f26270 */
[----:B------:R-:W-:Y:S01]  /*56a0*/  UIMAD UR5, UR11, UR6, URZ ;  /* 0x000000060b0572a4 */ /* 0x000fe2000f8e023f */
[----:B------:R-:W-:Y:S01]  /*56b0*/  LOP3.LUT R32, R41, 0x6, R32, 0xf8, !PT ;  /* 0x0000000629207812 */ /* 0x000fe200078ef820 */
[----:B------:R-:W-:Y:S01]  /*56c0*/  UISETP.LT.U32.AND UP0, UPT, UR9, 0x3, UP0 ;  /* 0x000000030900788c */ /* 0x000fe20008701070 */
[----:B------:R-:W-:Y:S01]  /*56d0*/  IMAD.U32 R27, RZ, RZ, UR6 ;  /* 0x00000006ff1b7e24 */ /* 0x000fe2000f8e00ff */
[----:B------:R-:W-:Y:S01]  /*56e0*/  UIMAD UR8, UR12, UR7, UR5 ;  /* 0x000000070c0872a4 */ /* 0x000fe2000f8e0205 */
[----:B------:R-:W-:Y:S01]  /*56f0*/  SHF.R.S32.HI R33, RZ, 0x1f, R32 ;  /* 0x0000001fff217819 */ /* 0x000fe20000011420 */
[----:B------:R-:W-:Y:S01]  /*5700*/  UIMAD.WIDE.U32 UR6, UR10, -0x55555555, URZ ;  /* 0xaaaaaaab0a0678a5 */ /* 0x000fe2000f8e003f */
[----:B------:R-:W-:Y:S01]  /*5710*/  IMAD R24, R24, -0x2, R29 ;  /* 0xfffffffe18187824 */ /* 0x000fe200078e021d */
[----:B------:R-:W-:Y:S01]  /*5720*/  USEL UR5, URZ, 0x1, !UP0 ;  /* 0x000000013f057887 */ /* 0x000fe2000c000000 */
[----:B--2---:R-:W-:-:S02]  /*5730*/  IMAD.SHL.U32 R25, R0, 0x100, RZ ;  /* 0x0000010000197824 */ /* 0x004fc400078e00ff */
[----:B------:R-:W-:Y:S02]  /*5740*/  IMAD.WIDE R38, R0, 0x100, RZ ;  /* 0x0000010000267825 */ /* 0x000fe400078e02ff */
[----:B------:R1:W5:Y:S01]  /*5750*/  LDL.LU R0, [R1+0x84] ;  /* 0x0000840001007983 */ /* 0x0003620000300800 */
[----:B------:R-:W-:Y:S01]  /*5760*/  ISETP.GE.OR P1, PT, R25, UR16, P1 ;  /* 0x0000001019007c0c */ /* 0x000fe20008f26670 */
[----:B------:R-:W-:Y:S01]  /*5770*/  USHF.R.U32.HI UR6, URZ, 0x1, UR7 ;  /* 0x000000013f067899 */ /* 0x000fe20008011607 */
[----:B------:R-:W-:Y:S01]  /*5780*/  IMAD.WIDE.U32 R26, R27, UR12, R32 ;  /* 0x0000000c1b1a7c25 */ /* 0x000fe2000f8e0020 */
[----:B------:R-:W-:Y:S01]  /*5790*/  ULOP3.LUT UR4, UR4, UR5, URZ, 0x3c, !UPT ;  /* 0x0000000504047292 */ /* 0x000fe2000f8e3c3f */
[----:B------:R-:W-:Y:S01]  /*57a0*/  IADD3 R42, -R25, UR16, R42 ;  /* 0x00000010192a7c10 */ /* 0x000fe2000fffe12a */
[----:B------:R-:W-:Y:S01]  /*57b0*/  UIMAD UR5, UR6, -0x3, UR10 ;  /* 0xfffffffd060578a4 */ /* 0x000fe2000f8e020a */
[----:B------:R-:W-:Y:S01]  /*57c0*/  VIADD R27, R27, UR8 ;  /* 0x000000081b1b7c36 */ /* 0x000fe20008000000 */
[----:B------:R-:W-:Y:S01]  /*57d0*/  @UP1 ULOP3.LUT UR4, UR4, 0x1, UR6, 0x78, !UPT ;  /* 0x0000000104041892 */ /* 0x000fe2000f8e7806 */
[----:B------:R-:W-:Y:S01]  /*57e0*/  LOP3.LUT R43, R38, R43, R28, 0xfe, !PT ;  /* 0x0000002b262b7212 */ /* 0x000fe200078efe1c */
[----:B------:R-:W-:-:S02]  /*57f0*/  IMAD.IADD R41, R24, 0x1, -R41 ;  /* 0x0000000118297824 */ /* 0x000fc400078e0a29 */
[----:B------:R-:W-:Y:S02]  /*5800*/  IMAD.MOV.U32 R40, RZ, RZ, -0x1 ;  /* 0xffffffffff287424 */ /* 0x000fe400078e00ff */
[----:B-1----:R-:W-:Y:S06]  /*5810*/  @P1 BRA `(.L_x_37) ;  /* 0x0000008c00ec1947 */ /* 0x002fec0003800000 */
[----:B------:R-:W0:Y:S01]  /*5820*/  LDC.64 R28, c[0x0][0x5c8] ;  /* 0x00017200ff1c7b82 */ /* 0x000e220000000a00 */
[----:B------:R-:W-:Y:S01]  /*5830*/  ULDC.64 UR6, c[0x0][0x5c0] ;  /* 0x0001700000067ab9 */ /* 0x000fe20000000a00 */
[----:B------:R-:W-:Y:S01]  /*5840*/  BSSY B0, `(.L_x_37) ;  /* 0x00008f8000007945 */ /* 0x000fe20003800000 */
[-C--:B0-----:R-:W-:Y:S01]  /*5850*/  IMAD R24, R39, R28.reuse, RZ ;  /* 0x0000001c27187224 */ /* 0x081fe200078e02ff */
[----:B------:R-:W-:Y:S01]  /*5860*/  SHF.L.U64.HI R34, R28, 0x3, R29 ;  /* 0x000000031c227819 */ /* 0x000fe2000001021d */
[----:B------:R-:W-:-:S04]  /*5870*/  IMAD.WIDE.U32 R26, R43, R28, R26 ;  /* 0x0000001c2b1a7225 */ /* 0x000fc800078e001a */
[----:B------:R-:W-:Y:S01]  /*5880*/  IMAD R25, R43, R29, R24 ;  /* 0x0000001d2b197224 */ /* 0x000fe200078e0218 */
[C---:B------:R-:W-:Y:S01]  /*5890*/  LEA R30, P2, R28.reuse, R26, 0x7 ;  /* 0x0000001a1c1e7211 */ /* 0x040fe200078438ff */
[----:B------:R-:W-:Y:S01]  /*58a0*/  IMAD.SHL.U32 R31, R28, 0x8, RZ ;  /* 0x000000081c1f7824 */ /* 0x000fe200078e00ff */
[----:B------:R-:W-:Y:S01]  /*58b0*/  IADD3 R24, P1, R26, UR6, RZ ;  /* 0x000000061a187c10 */ /* 0x000fe2000ff3e0ff */
[----:B------:R-:W-:-:S03]  /*58c0*/  IMAD.IADD R27, R27, 0x1, R25 ;  /* 0x000000011b1b7824 */ /* 0x000fc600078e0219 */
[----:B------:R-:W-:Y:S02]  /*58d0*/  IADD3 R26, P5, P6, R26, UR6, R31 ;  /* 0x000000061a1a7c10 */ /* 0x000fe4000febe01f */
[----:B------:R-:W-:Y:S02]  /*58e0*/  LEA.HI.X R29, R28, R27, R29, 0x7, P2 ;  /* 0x0000001b1c1d7211 */ /* 0x000fe400010f3c1d */
[C---:B------:R-:W-:Y:S02]  /*58f0*/  IADD3.X R25, R27.reuse, UR7, RZ, P1, !PT ;  /* 0x000000071b197c10 */ /* 0x040fe40008ffe4ff */
[----:B------:R-:W-:Y:S02]  /*5900*/  IADD3.X R27, R27, UR7, R34, P5, P6 ;  /* 0x000000071b1b7c10 */ /* 0x000fe4000afec422 */
[----:B------:R-:W-:Y:S02]  /*5910*/  FSETP.NEU.AND P5, PT, RZ, UR21, PT ;  /* 0x00000015ff007c0b */ /* 0x000fe4000bfad000 */
[----:B------:R-:W-:-:S02]  /*5920*/  IADD3 R28, P1, P2, R30, UR6, R31 ;  /* 0x000000061e1c7c10 */ /* 0x000fc4000fa3e01f */
[----:B------:R-:W-:-:S04]  /*5930*/  IADD3 R30, P3, R30, UR6, RZ ;  /* 0x000000061e1e7c10 */ /* 0x000fc8000ff7e0ff */
[C---:B------:R-:W-:Y:S02]  /*5940*/  IADD3.X R31, R29.reuse, UR7, RZ, P3, !PT ;  /* 0x000000071d1f7c10 */ /* 0x040fe40009ffe4ff */
[----:B------:R-:W-:-:S03]  /*5950*/  IADD3.X R29, R29, UR7, R34, P1, P2 ;  /* 0x000000071d1d7c10 */ /* 0x000fc60008fe4422 */
[----:B------:R-:W-:Y:S05]  /*5960*/  @!P5 BRA `(.L_x_38) ;  /* 0x0000006c0014d947 */ /* 0x000fea0003800000 */
[----:B------:R-:W-:Y:S01]  /*5970*/  ULDC.64 UR16, c[0x0][0x5b8] ;  /* 0x00016e0000107ab9 */ /* 0x000fe20000000a00 */
[----:B------:R-:W-:Y:S01]  /*5980*/  ISETP.GE.AND P1, PT, R42, 0x1, PT ;  /* 0x000000012a00780c */ /* 0x000fe20003f26270 */
[----:B------:R-:W-:Y:S02]  /*5990*/  UIMAD UR6, UR11, UR16, URZ ;  /* 0x000000100b0672a4 */ /* 0x000fe4000f8e023f */
[----:B------:R-:W-:Y:S01]  /*59a0*/  IMAD.U32 R35, RZ, RZ, UR16 ;  /* 0x00000010ff237e24 */ /* 0x000fe2000f8e00ff */
[----:B------:R-:W-:Y:S01]  /*59b0*/  BSSY B1, `(.L_x_39) ;  /* 0x0000010000017945 */ /* 0x000fe20003800000 */
[----:B------:R-:W-:Y:S01]  /*59c0*/  ISETP.LT.OR P5, PT, R41, 0x1, !P1 ;  /* 0x000000012900780c */ /* 0x000fe20004fa1670 */
[----:B------:R-:W-:Y:S02]  /*59d0*/  UIMAD UR6, UR12, UR17, UR6 ;  /* 0x000000110c0672a4 */ /* 0x000fe4000f8e0206 */
[----:B------:R-:W-:Y:S01]  /*59e0*/  IMAD.WIDE.U32 R32, R35, UR12, R32 ;  /* 0x0000000c23207c25 */ /* 0x000fe2000f8e0020 */
[----:B------:R-:W-:-:S03]  /*59f0*/  ULDC.64 UR10, c[0x0][0x5a8] ;  /* 0x00016a00000a7ab9 */ /* 0x000fc60000000a00 */
[----:B------:R-:W-:Y:S02]  /*5a00*/  IMAD.MOV.U32 R36, RZ, RZ, R32 ;  /* 0x000000ffff247224 */ /* 0x000fe400078e0020 */
[----:B------:R-:W-:Y:S01]  /*5a10*/  VIADD R37, R33, UR6 ;  /* 0x0000000621257c36 */ /* 0x000fe20008000000 */
[----:B------:R-:W-:Y:S02]  /*5a20*/  ULDC.64 UR6, c[0x0][0x5b0] ;  /* 0x00016c0000067ab9 */ /* 0x000fe40000000a00 */
[----:B------:R-:W-:Y:S02]  /*5a30*/  IMAD R34, R39, UR6, RZ ;  /* 0x0000000627227c24 */ /* 0x000fe4000f8e02ff */
[----:B------:R-:W-:-:S04]  /*5a40*/  IMAD.WIDE.U32 R32, R43, UR6, R36 ;  /* 0x000000062b207c25 */ /* 0x000fc8000f8e0024 */
[--C-:B------:R-:W-:Y:S01]  /*5a50*/  IMAD R35, R43, UR7, R34.reuse ;  /* 0x000000072b237c24 */ /* 0x100fe2000f8e0222 */
[----:B------:R-:W-:Y:S02]  /*5a60*/  IADD3 R32, P2, R32, UR10, RZ ;  /* 0x0000000a20207c10 */ /* 0x000fe4000ff5e0ff */
[----:B------:R-:W-:Y:S02]  /*5a70*/  PRMT R34, RZ, 0x7610, R34 ;  /* 0x00007610ff227816 */ /* 0x000fe40000000022 */
[----:B------:R-:W-:Y:S01]  /*5a80*/  IADD3.X R33, R33, UR11, R35, P2, !PT ;  /* 0x0000000b21217c10 */ /* 0x000fe200097fe423 */
[----:B------:R-:W-:Y:S08]  /*5a90*/  @P5 BRA `(.L_x_40) ;  /* 0x0000000000045947 */ /* 0x000ff00003800000 */
[----:B------:R0:W5:Y:S02]  /*5aa0*/  LDG.E.U8 R34, desc[UR14][R32.64] ;  /* 0x0000000e20227981 */ /* 0x000164000c1e1100 */
.L_x_40:
[----:B------:R-:W-:Y:S05]  /*5ab0*/  BSYNC B1 ;  /* 0x0000000000017941 */ /* 0x000fea0003800000 */
.L_x_39:
[----:B-----5:R-:W-:Y:S01]  /*5ac0*/  LOP3.LUT R34, R34, 0xff, RZ, 0xc0, !PT ;  /* 0x000000ff22227812 */ /* 0x020fe200078ec0ff */
[----:B------:R-:W-:Y:S01]  /*5ad0*/  BSSY B1, `(.L_x_41) ;  /* 0x000000b000017945 */ /* 0x000fe20003800000 */
[----:B------:R-:W-:Y:S02]  /*5ae0*/  ISETP.LT.OR P3, PT, R41, 0x2, !P1 ;  /* 0x000000022900780c */ /* 0x000fe40004f61670 */
[----:B------:R-:W-:-:S05]  /*5af0*/  F2FP.F16.E4M3.UNPACK_B R34, R34 ;  /* 0x00000022ff22723e */ /* 0x000fca00020006ff */
[----:B------:R-:W-:-:S05]  /*5b00*/  HADD2.F32 R34, -RZ, R34.H0_H0 ;  /* 0x20000022ff227230 */ /* 0x000fca0000004100 */
[----:B------:R-:W-:Y:S01]  /*5b10*/  FMUL R35, R34, UR21 ;  /* 0x0000001522237c20 */ /* 0x000fe20008400000 */
[----:B------:R-:W-:-:S03]  /*5b20*/  PRMT R34, RZ, 0x7610, R34 ;  /* 0x00007610ff227816 */ /* 0x000fc60000000022 */
[----:B------:R-:W-:-:S05]  /*5b30*/  FFMA R35, R228, UR20, R35 ;  /* 0x00000014e4237c23 */ /* 0x000fca0008000023 */
[----:B------:R-:W-:-:S05]  /*5b40*/  F2FP.SATFINITE.E4M3.F32.PACK_AB_MERGE_C R35, RZ, R35, RZ ;  /* 0x00000023ff23723e */ /* 0x000fca00048070ff */
[----:B------:R1:W-:Y:S01]  /*5b50*/  @!P5 STG.E.U8 desc[UR14][R24.64], R35 ;  /* 0x000000231800d986 */ /* 0x0003e2000c10110e */
[----:B------:R-:W-:Y:S05]  /*5b60*/  @P3 BRA `(.L_x_42) ;  /* 0x0000000000043947 */ /* 0x000fea0003800000 */
[----:B------:R2:W5:Y:S02]  /*5b70*/  LDG.E.U8 R34, desc[UR14][R32.64+0x1] ;  /* 0x0000010e20227981 */ /* 0x000564000c1e1100 */
.L_x_42:
[----:B------:R-:W-:Y:S05]  /*5b80*/  BSYNC B1 ;  /* 0x0000000000017941 */ /* 0x000fea0003800000 */
.L_x_41:
[----:B-----5:R-:W-:Y:S01]  /*5b90*/  LOP3.LUT R34, R34, 0xff, RZ, 0xc0, !PT ;  /* 0x000000ff22227812 */ /* 0x020fe200078ec0ff */
[----:B------:R-:W-:Y:S01]  /*5ba0*/  BSSY B1, `(.L_x_43) ;  /* 0x0000013000017945 */ /* 0x000fe20003800000 */
[----:B------:R-:W-:Y:S02]  /*5bb0*/  IADD3 R45, P2, R43, 0x8, RZ ;  /* 0x000000082b2d7810 */ /* 0x000fe40007f5e0ff */
[----:B------:R-:W-:-:S03]  /*5bc0*/  F2FP.F16.E4M3.UNPACK_B R34, R34 ;  /* 0x00000022ff22723e */ /* 0x000fc600020006ff */
[----:B-1----:R-:W-:Y:S01]  /*5bd0*/  IMAD.X R35, RZ, RZ, R39, P2 ;  /* 0x000000ffff237224 */ /* 0x002fe200010e0627 */
[----:B------:R-:W-:Y:S01]  /*5be0*/  ISETP.GE.AND P2, PT, R42, 0x9, PT ;  /* 0x000000092a00780c */ /* 0x000fe20003f46270 */
[----:B------:R-:W-:Y:S02]  /*5bf0*/  HADD2.F32 R34, -RZ, R34.H0_H0 ;  /* 0x20000022ff227230 */ /* 0x000fe40000004100 */
[----:B------:R-:W-:Y:S01]  /*5c00*/  IMAD R46, R35, UR6, RZ ;  /* 0x00000006232e7c24 */ /* 0x000fe2000f8e02ff */
[----:B------:R-:W-:Y:S02]  /*5c10*/  ISETP.LT.OR P5, PT, R41, 0x1, !P2 ;  /* 0x000000012900780c */ /* 0x000fe400057a1670 */
[----:B------:R-:W-:Y:S01]  /*5c20*/  FMUL R44, R34, UR21 ;  /* 0x00000015222c7c20 */ /* 0x000fe20008400000 */
[----:B------:R-:W-:-:S04]  /*5c30*/  IMAD.WIDE.U32 R34, R45, UR6, R36 ;  /* 0x000000062d227c25 */ /* 0x000fc8000f8e0024 */
[----:B------:R-:W-:Y:S01]  /*5c40*/  FFMA R44, R227, UR20, R44 ;  /* 0x00000014e32c7c23 */ /* 0x000fe2000800002c */
[----:B------:R-:W-:Y:S01]  /*5c50*/  IMAD R45, R45, UR7, R46 ;  /* 0x000000072d2d7c24 */ /* 0x000fe2000f8e022e */
[----:B------:R-:W-:-:S03]  /*5c60*/  IADD3 R34, P6, R34, UR10, RZ ;  /* 0x0000000a22227c10 */ /* 0x000fc6000ffde0ff */
[----:B------:R-:W-:Y:S02]  /*5c70*/  F2FP.SATFINITE.E4M3.F32.PACK_AB_MERGE_C R47, RZ, R44, RZ ;  /* 0x0000002cff2f723e */ /* 0x000fe400048070ff */
[----:B------:R-:W-:Y:S02]  /*5c80*/  IADD3.X R35, R35, UR11, R45, P6, !PT ;  /* 0x0000000b23237c10 */ /* 0x000fe4000b7fe42d */
[----:B------:R-:W-:Y:S01]  /*5c90*/  PRMT R44, RZ, 0x7610, R44 ;  /* 0x00007610ff2c7816 */ /* 0x000fe2000000002c */
[----:B------:R1:W-:Y:S01]  /*5ca0*/  @!P3 STG.E.U8 desc[UR14][R24.64+0x1], R47 ;  /* 0x0000012f1800b986 */ /* 0x0003e2000c10110e */
[----:B------:R-:W-:Y:S05]  /*5cb0*/  @P5 BRA `(.L_x_44) ;  /* 0x0000000000045947 */ /* 0x000fea0003800000 */
[----:B------:R3:W5:Y:S02]  /*5cc0*/  LDG.E.U8 R44, desc[UR14][R34.64] ;  /* 0x0000000e222c7981 */ /* 0x000764000c1e1100 */
.L_x_44:
[----:B------:R-:W-:Y:S05]  /*5cd0*/  BSYNC B1 ;  /* 0x0000000000017941 */ /* 0x000fea0003800000 */
.L_x_43:
        /* <DEDUP_REMOVED lines=12> */
.L_x_46:
[----:B------:R-:W-:Y:S05]  /*5da0*/  BSYNC B1 ;  /* 0x0000000000017941 */ /* 0x000fea0003800000 */
.L_x_45:
[----:B-----5:R-:W-:Y:S01]  /*5db0*/  LOP3.LUT R44, R44, 0xff, RZ, 0xc0, !PT ;  /* 0x000000ff2c2c7812 */ /* 0x020fe200078ec0ff */
[----:B------:R-:W-:Y:S01]  /*5dc0*/  BSSY B1, `(.L_x_47) ;  /* 0x000000b000017945 */ /* 0x000fe20003800000 */
[----:B------:R-:W-:Y:S02]  /*5dd0*/  ISETP.LT.OR P5, PT, R41, 0x9, !P1 ;  /* 0x000000092900780c */ /* 0x000fe40004fa1670 */
[----:B------:R-:W-:-:S05]  /*5de0*/  F2FP.F16.E4M3.UNPACK_B R44, R44 ;  /* 0x0000002cff2c723e */ /* 0x000fca00020006ff */
[----:B------:R-:W-:-:S05]  /*5df0*/  HADD2.F32 R44, -RZ, R44.H0_H0 ;  /* 0x2000002cff2c7230 */ /* 0x000fca0000004100 */
[----:B------:R-:W-:-:S04]  /*5e00*/  FMUL R44, R44, UR21 ;  /* 0x000000152c2c7c20 */ /* 0x000fc80008400000 */
[----:B------:R-:W-:-:S05]  /*5e10*/  FFMA R44, R225, UR20, R44 ;  /* 0x00000014e12c7c23 */ /* 0x000fca000800002c */
[----:B----4-:R-:W-:Y:S02]  /*5e20*/  F2FP.SATFINITE.E4M3.F32.PACK_AB_MERGE_C R45, RZ, R44, RZ ;  /* 0x0000002cff2d723e */ /* 0x010fe400048070ff */
[----:B------:R-:W-:-:S03]  /*5e30*/  PRMT R44, RZ, 0x7610, R44 ;  /* 0x00007610ff2c7816 */ /* 0x000fc6000000002c */
[----:B------:R4:W-:Y:S01]  /*5e40*/  @!P3 STG.E.U8 desc[UR14][R26.64+0x1], R45 ;  /* 0x0000012d1a00b986 */ /* 0x0009e2000c10110e */
[----:B------:R-:W-:Y:S05]  /*5e50*/  @P5 BRA `(.L_x_48) ;  /* 0x0000000000045947 */ /* 0x000fea0003800000 */
[----:B------:R0:W5:Y:S02]  /*5e60*/  LDG.E.U8 R44, desc[UR14][R32.64+0x8] ;  /* 0x0000080e202c7981 */ /* 0x000164000c1e1100 */
.L_x_48:
[----:B------:R-:W-:Y:S05]  /*5e70*/  BSYNC B1 ;  /* 0x0000000000017941 */ /* 0x000fea0003800000 */
.L_x_47:
[----:B-----5:R-:W-:Y:S01]  /*5e80*/  LOP3.LUT R44, R44, 0xff, RZ, 0xc0, !PT ;  /* 0x000000ff2c2c7812 */ /* 0x020fe200078ec0ff */
[----:B------:R-:W-:Y:S01]  /*5e90*/  BSSY B1, `(.L_x_49) ;  /* 0x000000b000017945 */ /* 0x000fe20003800000 */
[----:B------:R-:W-:Y:S02]  /*5ea0*/  ISETP.LT.OR P3, PT, R41, 0xa, !P1 ;  /* 0x0000000a2900780c */ /* 0x000fe40004f61670 */
[----:B------:R-:W-:-:S05]  /*5eb0*/  F2FP.F16.E4M3.UNPACK_B R44, R44 ;  /* 0x0000002cff2c723e */ /* 0x000fca00020006ff */
[----:B------:R-:W-:-:S05]  /*5ec0*/  HADD2.F32 R44, -RZ, R44.H0_H0 ;  /* 0x2000002cff2c7230 */ /* 0x000fca0000004100 */
[----:B----4-:R-:W-:Y:S01]  /*5ed0*/  FMUL R45, R44, UR21 ;  /* 0x000000152c2d7c20 */ /* 0x010fe20008400000 */
[----:B------:R-:W-:-:S03]  /*5ee0*/  PRMT R44, RZ, 0x7610, R44 ;  /* 0x00007610ff2c7816 */ /* 0x000fc6000000002c */
[----:B------:R-:W-:-:S05]  /*5ef0*/  FFMA R45, R224, UR20, R45 ;  /* 0x00000014e02d7c23 */ /* 0x000fca000800002d */
[----:B------:R-:W-:-:S05]  /*5f00*/  F2FP.SATFINITE.E4M3.F32.PACK_AB_MERGE_C R45, RZ, R45, RZ ;  /* 0x0000002dff2d723e */ /* 0x000fca00048070ff */
[----:B------:R4:W-:Y:S01]  /*5f10*/  @!P5 STG.E.U8 desc[UR14][R24.64+0x8], R45 ;  /* 0x0000082d1800d986 */ /* 0x0009e2000c10110e */
[----:B------:R-:W-:Y:S05]  /*5f20*/  @P3 BRA `(.L_x_50) ;  /* 0x0000000000043947 */ /* 0x000fea0003800000 */
[----:B------:R0:W5:Y:S02]  /*5f30*/  LDG.E.U8 R44, desc[UR14][R32.64+0x9] ;  /* 0x0000090e202c7981 */ /* 0x000164000c1e1100 */
.L_x_50:
[----:B------:R-:W-:Y:S05]  /*5f40*/  BSYNC B1 ;  /* 0x0000000000017941 */ /* 0x000fea0003800000 */
.L_x_49:
        /* <DEDUP_REMOVED lines=12> */
.L_x_52:
[----:B------:R-:W-:Y:S05]  /*6010*/  BSYNC B1 ;  /* 0x0000000000017941 */ /* 0x000fea0003800000 */
.L_x_51:
        /* <DEDUP_REMOVED lines=12> */
.L_x_54:
[----:B------:R-:W-:Y:S05]  /*60e0*/  BSYNC B1 ;  /* 0x0000000000017941 */ /* 0x000fea0003800000 */
.L_x_53:
        /* <DEDUP_REMOVED lines=12> */
.L_x_56:
[----:B------:R-:W-:Y:S05]  /*61b0*/  BSYNC B1 ;  /* 0x0000000000017941 */ /* 0x000fea0003800000 */
.L_x_55:
        /* <DEDUP_REMOVED lines=12> */
.L_x_58:
[----:B------:R-:W-:Y:S05]  /*6280*/  BSYNC B1 ;  /* 0x0000000000017941 */ /* 0x000fea0003800000 */
.L_x_57:
        /* <DEDUP_REMOVED lines=12> */
.L_x_60:
[----:B------:R-:W-:Y:S05]  /*6350*/  BSYNC B1 ;  /* 0x0000000000017941 */ /* 0x000fea0003800000 */
.L_x_59:
        /* <DEDUP_REMOVED lines=12> */
.L_x_62:
[----:B------:R-:W-:Y:S05]  /*6420*/  BSYNC B1 ;  /* 0x0000000000017941 */ /* 0x000fea0003800000 */
.L_x_61:
        /* <DEDUP_REMOVED lines=12> */
.L_x_64:
[----:B------:R-:W-:Y:S05]  /*64f0*/  BSYNC B1 ;  /* 0x0000000000017941 */ /* 0x000fea0003800000 */
.L_x_63:
        /* <DEDUP_REMOVED lines=12> */
.L_x_66:
[----:B------:R-:W-:Y:S05]  /*65c0*/  BSYNC B1 ;  /* 0x0000000000017941 */ /* 0x000fea0003800000 */
.L_x_65:
        /* <DEDUP_REMOVED lines=12> */
.L_x_68:
[----:B------:R-:W-:Y:S05]  /*6690*/  BSYNC B1 ;  /* 0x0000000000017941 */ /* 0x000fea0003800000 */
.L_x_67:
        /* <DEDUP_REMOVED lines=12> */
.L_x_70:
[----:B------:R-:W-:Y:S05]  /*6760*/  BSYNC B1 ;  /* 0x0000000000017941 */ /* 0x000fea0003800000 */
.L_x_69:
        /* <DEDUP_REMOVED lines=12> */
.L_x_72:
[----:B------:R-:W-:Y:S05]  /*6830*/  BSYNC B1 ;  /* 0x0000000000017941 */ /* 0x000fea0003800000 */
.L_x_71:
        /* <DEDUP_REMOVED lines=12> */
.L_x_74:
[----:B------:R-:W-:Y:S05]  /*6900*/  BSYNC B1 ;  /* 0x0000000000017941 */ /* 0x000fea0003800000 */
.L_x_73:
        /* <DEDUP_REMOVED lines=12> */
.L_x_76:
[----:B------:R-:W-:Y:S05]  /*69d0*/  BSYNC B1 ;  /* 0x0000000000017941 */ /* 0x000fea0003800000 */
.L_x_75:
        /* <DEDUP_REMOVED lines=12> */
.L_x_78:
[----:B------:R-:W-:Y:S05]  /*6aa0*/  BSYNC B1 ;  /* 0x0000000000017941 */ /* 0x000fea0003800000 */
.L_x_77:
        /* <DEDUP_REMOVED lines=12> */
.L_x_80:
[----:B------:R-:W-:Y:S05]  /*6b70*/  BSYNC B1 ;  /* 0x0000000000017941 */ /* 0x000fea0003800000 */
.L_x_79:
        /* <DEDUP_REMOVED lines=12> */
.L_x_82:
[----:B------:R-:W-:Y:S05]  /*6c40*/  BSYNC B1 ;  /* 0x0000000000017941 */ /* 0x000fea0003800000 */
.L_x_81:
        /* <DEDUP_REMOVED lines=12> */
.L_x_84:
[----:B------:R-:W-:Y:S05]  /*6d10*/  BSYNC B1 ;  /* 0x0000000000017941 */ /* 0x000fea0003800000 */
.L_x_83:
        /* <DEDUP_REMOVED lines=12> */
.L_x_86:
[----:B------:R-:W-:Y:S05]  /*6de0*/  BSYNC B1 ;  /* 0x0000000000017941 */ /* 0x000fea0003800000 */
.L_x_85:
        /* <DEDUP_REMOVED lines=12> */
.L_x_88:
[----:B------:R-:W-:Y:S05]  /*6eb0*/  BSYNC B1 ;  /* 0x0000000000017941 */ /* 0x000fea0003800000 */
.L_x_87:
        /* <DEDUP_REMOVED lines=12> */
.L_x_90:
[----:B------:R-:W-:Y:S05]  /*6f80*/  BSYNC B1 ;  /* 0x0000000000017941 */ /* 0x000fea0003800000 */
.L_x_89:
        /* <DEDUP_REMOVED lines=12> */
.L_x_92:
[----:B------:R-:W-:Y:S05]  /*7050*/  BSYNC B1 ;  /* 0x0000000000017941 */ /* 0x000fea0003800000 */
.L_x_91:
        /* <DEDUP_REMOVED lines=12> */
.L_x_94:
[----:B------:R-:W-:Y:S05]  /*7120*/  BSYNC B1 ;  /* 0x0000000000017941 */ /* 0x000fea0003800000 */
.L_x_93:
        /* <DEDUP_REMOVED lines=12> */
.L_x_96:
[----:B------:R-:W-:Y:S05]  /*71f0*/  BSYNC B1 ;  /* 0x0000000000017941 */ /* 0x000fea0003800000 */
.L_x_95:
        /* <DEDUP_REMOVED lines=12> */
.L_x_98:
[----:B------:R-:W-:Y:S05]  /*72c0*/  BSYNC B1 ;  /* 0x0000000000017941 */ /* 0x000fea0003800000 */
.L_x_97:
        /* <DEDUP_REMOVED lines=12> */
.L_x_100:
[----:B------:R-:W-:Y:S05]  /*7390*/  BSYNC B1 ;  /* 0x0000000000017941 */ /* 0x000fea0003800000 */
.L_x_99:
        /* <DEDUP_REMOVED lines=12> */
.L_x_102:
[----:B------:R-:W-:Y:S05]  /*7460*/  BSYNC B1 ;  /* 0x0000000000017941 */ /* 0x000fea0003800000 */
.L_x_101:
        /* <DEDUP_REMOVED lines=12> */
.L_x_104:
[----:B------:R-:W-:Y:S05]  /*7530*/  BSYNC B1 ;  /* 0x0000000000017941 */ /* 0x000fea0003800000 */
.L_x_103:
        /* <DEDUP_REMOVED lines=12> */
.L_x_106:
[----:B------:R-:W-:Y:S05]  /*7600*/  BSYNC B1 ;  /* 0x0000000000017941 */ /* 0x000fea0003800000 */
.L_x_105:
        /* <DEDUP_REMOVED lines=12> */
.L_x_108:
[----:B------:R-:W-:Y:S05]  /*76d0*/  BSYNC B1 ;  /* 0x0000000000017941 */ /* 0x000fea0003800000 */
.L_x_107:
        /* <DEDUP_REMOVED lines=12> */
.L_x_110:
[----:B------:R-:W-:Y:S05]  /*77a0*/  BSYNC B1 ;  /* 0x0000000000017941 */ /* 0x000fea0003800000 */
.L_x_109:
        /* <DEDUP_REMOVED lines=12> */
.L_x_112:
[----:B------:R-:W-:Y:S05]  /*7870*/  BSYNC B1 ;  /* 0x0000000000017941 */ /* 0x000fea0003800000 */
.L_x_111:
        /* <DEDUP_REMOVED lines=12> */
.L_x_114:
[----:B------:R-:W-:Y:S05]  /*7940*/  BSYNC B1 ;  /* 0x0000000000017941 */ /* 0x000fea0003800000 */
.L_x_113:
        /* <DEDUP_REMOVED lines=12> */
.L_x_116:
[----:B------:R-:W-:Y:S05]  /*7a10*/  BSYNC B1 ;  /* 0x0000000000017941 */ /* 0x000fea0003800000 */
.L_x_115:
        /* <DEDUP_REMOVED lines=12> */
.L_x_118:
[----:B------:R-:W-:Y:S05]  /*7ae0*/  BSYNC B1 ;  /* 0x0000000000017941 */ /* 0x000fea0003800000 */
.L_x_117:
        /* <DEDUP_REMOVED lines=12> */
.L_x_120:
[----:B------:R-:W-:Y:S05]  /*7bb0*/  BSYNC B1 ;  /* 0x0000000000017941 */ /* 0x000fea0003800000 */
.L_x_119:
        /* <DEDUP_REMOVED lines=12> */
.L_x_122:
[----:B------:R-:W-:Y:S05]  /*7c80*/  BSYNC B1 ;  /* 0x0000000000017941 */ /* 0x000fea0003800000 */
.L_x_121:
        /* <DEDUP_REMOVED lines=12> */
.L_x_124:
[----:B------:R-:W-:Y:S05]  /*7d50*/  BSYNC B1 ;  /* 0x0000000000017941 */ /* 0x000fea0003800000 */
.L_x_123:
        /* <DEDUP_REMOVED lines=12> */
.L_x_126:
[----:B------:R-:W-:Y:S05]  /*7e20*/  BSYNC B1 ;  /* 0x0000000000017941 */ /* 0x000fea0003800000 */
.L_x_125:
        /* <DEDUP_REMOVED lines=12> */
.L_x_128:
[----:B------:R-:W-:Y:S05]  /*7ef0*/  BSYNC B1 ;  /* 0x0000000000017941 */ /* 0x000fea0003800000 */
.L_x_127:
        /* <DEDUP_REMOVED lines=12> */
.L_x_130:
[----:B------:R-:W-:Y:S05]  /*7fc0*/  BSYNC B1 ;  /* 0x0000000000017941 */ /* 0x000fea0003800000 */
.L_x_129:
        /* <DEDUP_REMOVED lines=12> */
.L_x_132:
[----:B------:R-:W-:Y:S05]  /*8090*/  BSYNC B1 ;  /* 0x0000000000017941 */ /* 0x000fea0003800000 */
.L_x_131:
        /* <DEDUP_REMOVED lines=12> */
.L_x_134:
[----:B------:R-:W-:Y:S05]  /*8160*/  BSYNC B1 ;  /* 0x0000000000017941 */ /* 0x000fea0003800000 */
.L_x_133:
        /* <DEDUP_REMOVED lines=12> */
.L_x_136:
[----:B------:R-:W-:Y:S05]  /*8230*/  BSYNC B1 ;  /* 0x0000000000017941 */ /* 0x000fea0003800000 */
.L_x_135:
        /* <DEDUP_REMOVED lines=12> */
.L_x_138:
[----:B------:R-:W-:Y:S05]  /*8300*/  BSYNC B1 ;  /* 0x0000000000017941 */ /* 0x000fea0003800000 */
.L_x_137:
        /* <DEDUP_REMOVED lines=12> */
.L_x_140:
[----:B------:R-:W-:Y:S05]  /*83d0*/  BSYNC B1 ;  /* 0x0000000000017941 */ /* 0x000fea0003800000 */
.L_x_139:
        /* <DEDUP_REMOVED lines=12> */
.L_x_142:
[----:B------:R-:W-:Y:S05]  /*84a0*/  BSYNC B1 ;  /* 0x0000000000017941 */ /* 0x000fea0003800000 */
.L_x_141:
        /* <DEDUP_REMOVED lines=12> */
.L_x_144:
[----:B------:R-:W-:Y:S05]  /*8570*/  BSYNC B1 ;  /* 0x0000000000017941 */ /* 0x000fea0003800000 */
.L_x_143:
        /* <DEDUP_REMOVED lines=12> */
.L_x_146:
[----:B------:R-:W-:Y:S05]  /*8640*/  BSYNC B1 ;  /* 0x0000000000017941 */ /* 0x000fea0003800000 */
.L_x_145:
        /* <DEDUP_REMOVED lines=12> */
.L_x_148:
[----:B------:R-:W-:Y:S05]  /*8710*/  BSYNC B1 ;  /* 0x0000000000017941 */ /* 0x000fea0003800000 */
.L_x_147:
        /* <DEDUP_REMOVED lines=12> */
.L_x_150:
[----:B------:R-:W-:Y:S05]  /*87e0*/  BSYNC B1 ;  /* 0x0000000000017941 */ /* 0x000fea0003800000 */
.L_x_149:
        /* <DEDUP_REMOVED lines=12> */
.L_x_152:
[----:B------:R-:W-:Y:S05]  /*88b0*/  BSYNC B1 ;  /* 0x0000000000017941 */ /* 0x000fea0003800000 */
.L_x_151:
        /* <DEDUP_REMOVED lines=12> */
.L_x_154:
[----:B------:R-:W-:Y:S05]  /*8980*/  BSYNC B1 ;  /* 0x0000000000017941 */ /* 0x000fea0003800000 */
.L_x_153:
        /* <DEDUP_REMOVED lines=12> */
.L_x_156:
[----:B------:R-:W-:Y:S05]  /*8a50*/  BSYNC B1 ;  /* 0x0000000000017941 */ /* 0x000fea0003800000 */
.L_x_155:
        /* <DEDUP_REMOVED lines=12> */
.L_x_158:
[----:B------:R-:W-:Y:S05]  /*8b20*/  BSYNC B1 ;  /* 0x0000000000017941 */ /* 0x000fea0003800000 */
.L_x_157:
        /* <DEDUP_REMOVED lines=12> */
.L_x_160:
[----:B------:R-:W-:Y:S05]  /*8bf0*/  BSYNC B1 ;  /* 0x0000000000017941 */ /* 0x000fea0003800000 */
.L_x_159:
        /* <DEDUP_REMOVED lines=12> */
.L_x_162:
[----:B------:R-:W-:Y:S05]  /*8cc0*/  BSYNC B1 ;  /* 0x0000000000017941 */ /* 0x000fea0003800000 */
.L_x_161:
[----:B-----5:R-:W-:Y:S01]  /*8cd0*/  LOP3.LUT R44, R44, 0xff, RZ, 0xc0, !PT ;  /* 0x000000ff2c2c7812 */ /* 0x020fe200078ec0ff */
[----:B------:R-:W-:Y:S01]  /*8ce0*/  BSSY B1, `(.L_x_163) ;  /* 0x000000b000017945 */ /* 0x000fe20003800000 */
[----:B------:R-:W-:Y:S02]  /*8cf0*/  ISETP.LT.OR P3, PT, R41, 0x79, !P2 ;  /* 0x000000792900780c */ /* 0x000fe40005761670 */
[----:B------:R-:W-:Y:S02]  /*8d00*/  F2FP.F16.E4M3.UNPACK_B R44, R44 ;  /* 0x0000002cff2c723e */ /* 0x000fe400020006ff */
[----:B0-2---:R-:W-:-:S03]  /*8d10*/  PRMT R32, RZ, 0x7610, R32 ;  /* 0x00007610ff207816 */ /* 0x005fc60000000020 */
[----:B------:R-:W-:-:S05]  /*8d20*/  HADD2.F32 R44, -RZ, R44.H0_H0 ;  /* 0x2000002cff2c7230 */ /* 0x000fca0000004100 */
[----:B------:R-:W-:-:S04]  /*8d30*/  FMUL R44, R44, UR21 ;  /* 0x000000152c2c7c20 */ /* 0x000fc80008400000 */
[----:B------:R-:W-:-:S05]  /*8d40*/  FFMA R44, R167, UR20, R44 ;  /* 0x00000014a72c7c23 */ /* 0x000fca000800002c */
[----:B------:R-:W-:-:S05]  /*8d50*/  F2FP.SATFINITE.E4M3.F32.PACK_AB_MERGE_C R33, RZ, R44, RZ ;  /* 0x0000002cff21723e */ /* 0x000fca00048070ff */
[----:B------:R0:W-:Y:S01]  /*8d60*/  @!P1 STG.E.U8 desc[UR14][R24.64+0x79], R33 ;  /* 0x0000792118009986 */ /* 0x0001e2000c10110e */
[----:B------:R-:W-:Y:S05]  /*8d70*/  @P3 BRA `(.L_x_164) ;  /* 0x0000000000043947 */ /* 0x000fea0003800000 */
[----:B------:R2:W5:Y:S02]  /*8d80*/  LDG.E.U8 R32, desc[UR14][R34.64+0x78] ;  /* 0x0000780e22207981 */ /* 0x000564000c1e1100 */
.L_x_164:
[----:B------:R-:W-:Y:S05]  /*8d90*/  BSYNC B1 ;  /* 0x0000000000017941 */ /* 0x000fea0003800000 */
.L_x_163:
[----:B-----5:R-:W-:Y:S01]  /*8da0*/  LOP3.LUT R32, R32, 0xff, RZ, 0xc0, !PT ;  /* 0x000000ff20207812 */ /* 0x020fe200078ec0ff */
[----:B------:R-:W-:Y:S01]  /*8db0*/  BSSY B1, `(.L_x_165) ;  /* 0x000000b000017945 */ /* 0x000fe20003800000 */
[----:B------:R-:W-:Y:S02]  /*8dc0*/  ISETP.LT.OR P2, PT, R41, 0x7a, !P2 ;  /* 0x0000007a2900780c */ /* 0x000fe40005741670 */
[----:B------:R-:W-:Y:S02]  /*8dd0*/  F2FP.F16.E4M3.UNPACK_B R32, R32 ;  /* 0x00000020ff20723e */ /* 0x000fe400020006ff */
[----:B01--4-:R-:W-:-:S03]  /*8de0*/  PRMT R24, RZ, 0x7610, R24 ;  /* 0x00007610ff187816 */ /* 0x013fc60000000018 */
[----:B------:R-:W-:-:S05]  /*8df0*/  HADD2.F32 R32, -RZ, R32.H0_H0 ;  /* 0x20000020ff207230 */ /* 0x000fca0000004100 */
[----:B------:R-:W-:-:S04]  /*8e00*/  FMUL R25, R32, UR21 ;  /* 0x0000001520197c20 */ /* 0x000fc80008400000 */
[----:B------:R-:W-:-:S05]  /*8e10*/  FFMA R25, R166, UR20, R25 ;  /* 0x00000014a6197c23 */ /* 0x000fca0008000019 */
[----:B------:R-:W-:-:S05]  /*8e20*/  F2FP.SATFINITE.E4M3.F32.PACK_AB_MERGE_C R25, RZ, R25, RZ ;  /* 0x00000019ff19723e */ /* 0x000fca00048070ff */
[----:B------:R0:W-:Y:S01]  /*8e30*/  @!P3 STG.E.U8 desc[UR14][R26.64+0x78], R25 ;  /* 0x000078191a00b986 */ /* 0x0001e2000c10110e */
[----:B------:R-:W-:Y:S05]  /*8e40*/  @P2 BRA `(.L_x_166) ;  /* 0x0000000000042947 */ /* 0x000fea0003800000 */
[----:B------:R1:W5:Y:S02]  /*8e50*/  LDG.E.U8 R24, desc[UR14][R34.64+0x79] ;  /* 0x0000790e22187981 */ /* 0x000364000c1e1100 */
.L_x_166:
[----:B------:R-:W-:Y:S05]  /*8e60*/  BSYNC B1 ;  /* 0x0000000000017941 */ /* 0x000fea0003800000 */
.L_x_165:
[----:B-----5:R-:W-:Y:S01]  /*8e70*/  LOP3.LUT R24, R24, 0xff, RZ, 0xc0, !PT ;  /* 0x000000ff18187812 */ /* 0x020fe200078ec0ff */
[----:B------:R-:W-:Y:S01]  /*8e80*/  BSSY B1, `(.L_x_167) ;  /* 0x0000013000017945 */ /* 0x000fe20003800000 */
[----:B------:R-:W-:Y:S02]  /*8e90*/  IADD3 R33, P1, R43, 0x80, RZ ;  /* 0x000000802b217810 */ /* 0x000fe40007f3e0ff */
[----:B------:R-:W-:-:S03]  /*8ea0*/  F2FP.F16.E4M3.UNPACK_B R24, R24 ;  /* 0x00000018ff18723e */ /* 0x000fc600020006ff */
[----:B0-----:R-:W-:Y:S01]  /*8eb0*/  IMAD.X R25, RZ, RZ, R39, P1 ;  /* 0x000000ffff197224 */ /* 0x001fe200008e0627 */
[----:B------:R-:W-:Y:S01]  /*8ec0*/  ISETP.GE.AND P1, PT, R42, 0x81, PT ;  /* 0x000000812a00780c */ /* 0x000fe20003f26270 */
[----:B------:R-:W-:Y:S02]  /*8ed0*/  HADD2.F32 R24, -RZ, R24.H0_H0 ;  /* 0x20000018ff187230 */ /* 0x000fe40000004100 */
[----:B-123--:R-:W-:Y:S01]  /*8ee0*/  IMAD R34, R25, UR6, RZ ;  /* 0x0000000619227c24 */ /* 0x00efe2000f8e02ff */
        /* <DEDUP_REMOVED lines=12> */
.L_x_168:
[----:B------:R-:W-:Y:S05]  /*8fb0*/  BSYNC B1 ;  /* 0x0000000000017941 */ /* 0x000fea0003800000 */
.L_x_167:
[----:B-----5:R-:W-:Y:S01]  /*8fc0*/  LOP3.LUT R32, R32, 0xff, RZ, 0xc0, !PT ;  /* 0x000000ff20207812 */ /* 0x020fe200078ec0ff */
[----:B------:R-:W-:Y:S01]  /*8fd0*/  BSSY B1, `(.L_x_169) ;  /* 0x000000b000017945 */ /* 0x000fe20003800000 */
[----:B------:R-:W-:Y:S02]  /*8fe0*/  ISETP.LT.OR P3, PT, R41, 0x2, !P1 ;  /* 0x000000022900780c */ /* 0x000fe40004f61670 */
[----:B------:R-:W-:Y:S02]  /*8ff0*/  F2FP.F16.E4M3.UNPACK_B R32, R32 ;  /* 0x00000020ff20723e */ /* 0x000fe400020006ff */
[----:B0-----:R-:W-:-:S03]  /*9000*/  PRMT R26, RZ, 0x7610, R26 ;  /* 0x00007610ff1a7816 */ /* 0x001fc6000000001a */
[----:B------:R-:W-:-:S05]  /*9010*/  HADD2.F32 R32, -RZ, R32.H0_H0 ;  /* 0x20000020ff207230 */ /* 0x000fca0000004100 */
[----:B------:R-:W-:-:S04]  /*9020*/  FMUL R27, R32, UR21 ;  /* 0x00000015201b7c20 */ /* 0x000fc80008400000 */
[----:B------:R-:W-:-:S05]  /*9030*/  FFMA R27, R164, UR20, R27 ;  /* 0x00000014a41b7c23 */ /* 0x000fca000800001b */
[----:B------:R-:W-:-:S05]  /*9040*/  F2FP.SATFINITE.E4M3.F32.PACK_AB_MERGE_C R27, RZ, R27, RZ ;  /* 0x0000001bff1b723e */ /* 0x000fca00048070ff */
[----:B------:R0:W-:Y:S01]  /*9050*/  @!P5 STG.E.U8 desc[UR14][R30.64], R27 ;  /* 0x0000001b1e00d986 */ /* 0x0001e2000c10110e */
[----:B------:R-:W-:Y:S05]  /*9060*/  @P3 BRA `(.L_x_170) ;  /* 0x0000000000043947 */ /* 0x000fea0003800000 */
[----:B------:R2:W5:Y:S02]  /*9070*/  LDG.E.U8 R26, desc[UR14][R24.64+0x1] ;  /* 0x0000010e181a7981 */ /* 0x000564000c1e1100 */
.L_x_170:
[----:B------:R-:W-:Y:S05]  /*9080*/  BSYNC B1 ;  /* 0x0000000000017941 */ /* 0x000fea0003800000 */
.L_x_169:
[----:B-----5:R-:W-:Y:S01]  /*9090*/  LOP3.LUT R26, R26, 0xff, RZ, 0xc0, !PT ;  /* 0x000000ff1a1a7812 */ /* 0x020fe200078ec0ff */
[----:B------:R-:W-:Y:S01]  /*90a0*/  BSSY B1, `(.L_x_171) ;  /* 0x0000013000017945 */ /* 0x000fe20003800000 */
[----:B------:R-:W-:Y:S02]  /*90b0*/  IADD3 R43, P2, R43, 0x88, RZ ;  /* 0x000000882b2b7810 */ /* 0x000fe40007f5e0ff */
[----:B------:R-:W-:Y:S02]  /*90c0*/  F2FP.F16.E4M3.UNPACK_B R26, R26 ;  /* 0x0000001aff1a723e */ /* 0x000fe400020006ff */
[----:B------:R-:W-:Y:S01]  /*90d0*/  PRMT R32, RZ, 0x7610, R32 ;  /* 0x00007610ff207816 */ /* 0x000fe20000000020 */
[----:B------:R-:W-:Y:S01]  /*90e0*/  IMAD.X R38, RZ, RZ, R39, P2 ;  /* 0x000000ffff267224 */ /* 0x000fe200010e0627 */
[----:B------:R-:W-:Y:S01]  /*90f0*/  ISETP.GE.AND P2, PT, R42, 0x89, PT ;  /* 0x000000892a00780c */ /* 0x000fe20003f46270 */
[----:B------:R-:W-:Y:S02]  /*9100*/  HADD2.F32 R26, -RZ, R26.H0_H0 ;  /* 0x2000001aff1a7230 */ /* 0x000fe40000004100 */
[----:B------:R-:W-:Y:S01]  /*9110*/  IMAD R38, R38, UR6, RZ ;  /* 0x0000000626267c24 */ /* 0x000fe2000f8e02ff */
[----:B------:R-:W-:Y:S01]  /*9120*/  ISETP.LT.OR P5, PT, R41, 0x1, !P2 ;  /* 0x000000012900780c */ /* 0x000fe200057a1670 */
[----:B------:R-:W-:-:S04]  /*9130*/  IMAD.WIDE.U32 R36, R43, UR6, R36 ;  /* 0x000000062b247c25 */ /* 0x000fc8000f8e0024 */
[----:B------:R-:W-:Y:S01]  /*9140*/  FMUL R26, R26, UR21 ;  /* 0x000000151a1a7c20 */ /* 0x000fe20008400000 */
[----:B------:R-:W-:-:S03]  /*9150*/  IMAD R43, R43, UR7, R38 ;  /* 0x000000072b2b7c24 */ /* 0x000fc6000f8e0226 */
[----:B------:R-:W-:Y:S01]  /*9160*/  FFMA R163, R163, UR20, R26 ;  /* 0x00000014a3a37c23 */ /* 0x000fe2000800001a */
[----:B------:R-:W-:-:S04]  /*9170*/  IADD3 R26, P6, R36, UR10, RZ ;  /* 0x0000000a241a7c10 */ /* 0x000fc8000ffde0ff */
[----:B------:R-:W-:Y:S02]  /*9180*/  F2FP.SATFINITE.E4M3.F32.PACK_AB_MERGE_C R163, RZ, R163, RZ ;  /* 0x000000a3ffa3723e */ /* 0x000fe400048070ff */
[----:B0-----:R-:W-:-:S03]  /*9190*/  IADD3.X R27, R37, UR11, R43, P6, !PT ;  /* 0x0000000b251b7c10 */ /* 0x001fc6000b7fe42b */
[----:B------:R0:W-:Y:S01]  /*91a0*/  @!P3 STG.E.U8 desc[UR14][R30.64+0x1], R163 ;  /* 0x000001a31e00b986 */ /* 0x0001e2000c10110e */
[----:B------:R-:W-:Y:S05]  /*91b0*/  @P5 BRA `(.L_x_172) ;  /* 0x0000000000045947 */ /* 0x000fea0003800000 */
[----:B------:R3:W5:Y:S02]  /*91c0*/  LDG.E.U8 R32, desc[UR14][R26.64] ;  /* 0x0000000e1a207981 */ /* 0x000764000c1e1100 */
.L_x_172:
[----:B------:R-:W-:Y:S05]  /*91d0*/  BSYNC B1 ;  /* 0x0000000000017941 */ /* 0x000fea0003800000 */
.L_x_171:
        /* <DEDUP_REMOVED lines=12> */
.L_x_174:
[----:B------:R-:W-:Y:S05]  /*92a0*/  BSYNC B1 ;  /* 0x0000000000017941 */ /* 0x000fea0003800000 */
.L_x_173:
        /* <DEDUP_REMOVED lines=12> */
.L_x_176:
[----:B------:R-:W-:Y:S05]  /*9370*/  BSYNC B1 ;  /* 0x0000000000017941 */ /* 0x000fea0003800000 */
.L_x_175:
        /* <DEDUP_REMOVED lines=12> */
.L_x_178:
[----:B------:R-:W-:Y:S05]  /*9440*/  BSYNC B1 ;  /* 0x0000000000017941 */ /* 0x000fea0003800000 */
.L_x_177:
        /* <DEDUP_REMOVED lines=12> */
.L_x_180:
[----:B------:R-:W-:Y:S05]  /*9510*/  BSYNC B1 ;  /* 0x0000000000017941 */ /* 0x000fea0003800000 */
.L_x_179:
        /* <DEDUP_REMOVED lines=12> */
.L_x_182:
[----:B------:R-:W-:Y:S05]  /*95e0*/  BSYNC B1 ;  /* 0x0000000000017941 */ /* 0x000fea0003800000 */
.L_x_181:
        /* <DEDUP_REMOVED lines=12> */
.L_x_184:
[----:B------:R-:W-:Y:S05]  /*96b0*/  BSYNC B1 ;  /* 0x0000000000017941 */ /* 0x000fea0003800000 */
.L_x_183:
        /* <DEDUP_REMOVED lines=12> */
.L_x_186:
[----:B------:R-:W-:Y:S05]  /*9780*/  BSYNC B1 ;  /* 0x0000000000017941 */ /* 0x000fea0003800000 */
.L_x_185:
        /* <DEDUP_REMOVED lines=12> */
.L_x_188:
[----:B------:R-:W-:Y:S05]  /*9850*/  BSYNC B1 ;  /* 0x0000000000017941 */ /* 0x000fea0003800000 */
.L_x_187:
        /* <DEDUP_REMOVED lines=12> */
.L_x_190:
[----:B------:R-:W-:Y:S05]  /*9920*/  BSYNC B1 ;  /* 0x0000000000017941 */ /* 0x000fea0003800000 */
.L_x_189:
        /* <DEDUP_REMOVED lines=12> */
.L_x_192:
[----:B------:R-:W-:Y:S05]  /*99f0*/  BSYNC B1 ;  /* 0x0000000000017941 */ /* 0x000fea0003800000 */
.L_x_191:
        /* <DEDUP_REMOVED lines=12> */
.L_x_194:
[----:B------:R-:W-:Y:S05]  /*9ac0*/  BSYNC B1 ;  /* 0x0000000000017941 */ /* 0x000fea0003800000 */
.L_x_193:
[----:B-----5:R-:W-:Y:S01]  /*9ad0*/  LOP3.LUT R32, R32, 0xff, RZ, 0xc0, !PT ;  /* 0x000000ff20207812 */ /* 0x020fe200078ec0ff */
[----:B------:R-:W-:Y:S01]  /*9ae0*/  BSSY B1, `(.L_x_195) ;  /* 0x000000b000017945 */ /* 0x000fe20003800000 */
[----:B------:R-:W-:Y:S02]  /*9af0*/  ISETP.LT.OR P5, PT, R41, 0x19, !P2 ;  /* 0x000000192900780c */ /* 0x000fe400057a1670 */
[----:B------:R-:W-:-:S05]  /*9b00*/  F2FP.F16.E4M3.UNPACK_B R32, R32 ;  /* 0x00000020ff20723e */ /* 0x000fca00020006ff */
[----:B------:R-:W-:-:S05]  /*9b10*/  HADD2.F32 R32, -RZ, R32.H0_H0 ;  /* 0x20000020ff207230 */ /* 0x000fca0000004100 */
[----:B------:R-:W-:-:S04]  /*9b20*/  FMUL R32, R32, UR21 ;  /* 0x0000001520207c20 */ /* 0x000fc80008400000 */
[----:B------:R-:W-:Y:S01]  /*9b30*/  FFMA R32, R23, UR20, R32 ;  /* 0x0000001417207c23 */ /* 0x000fe20008000020 */
[----:B------:R-:W-:-:S04]  /*9b40*/  PRMT R23, RZ, 0x7610, R23 ;  /* 0x00007610ff177816 */ /* 0x000fc80000000017 */
[----:B----4-:R-:W-:-:S05]  /*9b50*/  F2FP.SATFINITE.E4M3.F32.PACK_AB_MERGE_C R33, RZ, R32, RZ ;  /* 0x00000020ff21723e */ /* 0x010fca00048070ff */
[----:B------:R4:W-:Y:S01]  /*9b60*/  @!P3 STG.E.U8 desc[UR14][R30.64+0x19], R33 ;  /* 0x000019211e00b986 */ /* 0x0009e2000c10110e */
[----:B------:R-:W-:Y:S05]  /*9b70*/  @P5 BRA `(.L_x_196) ;  /* 0x0000000000045947 */ /* 0x000fea0003800000 */
[----:B------:R0:W5:Y:S02]  /*9b80*/  LDG.E.U8 R23, desc[UR14][R26.64+0x18] ;  /* 0x0000180e1a177981 */ /* 0x000164000c1e1100 */
.L_x_196:
[----:B------:R-:W-:Y:S05]  /*9b90*/  BSYNC B1 ;  /* 0x0000000000017941 */ /* 0x000fea0003800000 */
.L_x_195:
        /* <DEDUP_REMOVED lines=8> */
[----:B------:R-:W-:-:S05]  /*9c20*/  F2FP.SATFINITE.E4M3.F32.PACK_AB_MERGE_C R23, RZ, R23, RZ ;  /* 0x00000017ff17723e */ /* 0x000fca00048070ff */
[----:B------:R0:W-:Y:S01]  /*9c30*/  @!P5 STG.E.U8 desc[UR14][R28.64+0x18], R23 ;  /* 0x000018171c00d986 */ /* 0x0001e2000c10110e */
[----:B------:R-:W-:Y:S05]  /*9c40*/  @P3 BRA `(.L_x_198) ;  /* 0x0000000000043947 */ /* 0x000fea0003800000 */
[----:B------:R0:W5:Y:S02]  /*9c50*/  LDG.E.U8 R22, desc[UR14][R26.64+0x19] ;  /* 0x0000190e1a167981 */ /* 0x000164000c1e1100 */
.L_x_198:
[----:B------:R-:W-:Y:S05]  /*9c60*/  BSYNC B1 ;  /* 0x0000000000017941 */ /* 0x000fea0003800000 */
.L_x_197:
        /* <DEDUP_REMOVED lines=8> */
[----:B0-----:R-:W-:-:S05]  /*9cf0*/  F2FP.SATFINITE.E4M3.F32.PACK_AB_MERGE_C R23, RZ, R22, RZ ;  /* 0x00000016ff17723e */ /* 0x001fca00048070ff */
[----:B------:R0:W-:Y:S01]  /*9d00*/  @!P3 STG.E.U8 desc[UR14][R28.64+0x19], R23 ;  /* 0x000019171c00b986 */ /* 0x0001e2000c10110e */
[----:B------:R-:W-:Y:S05]  /*9d10*/  @P5 BRA `(.L_x_200) ;  /* 0x0000000000045947 */ /* 0x000fea0003800000 */
[----:B------:R0:W5:Y:S02]  /*9d20*/  LDG.E.U8 R21, desc[UR14][R24.64+0x20] ;  /* 0x0000200e18157981 */ /* 0x000164000c1e1100 */
.L_x_200:
[----:B------:R-:W-:Y:S05]  /*9d30*/  BSYNC B1 ;  /* 0x0000000000017941 */ /* 0x000fea0003800000 */
.L_x_199:
        /* <DEDUP_REMOVED lines=12> */
.L_x_202:
[----:B------:R-:W-:Y:S05]  /*9e00*/  BSYNC B1 ;  /* 0x0000000000017941 */ /* 0x000fea0003800000 */
.L_x_201:
        /* <DEDUP_REMOVED lines=12> */
.L_x_204:
[----:B------:R-:W-:Y:S05]  /*9ed0*/  BSYNC B1 ;  /* 0x0000000000017941 */ /* 0x000fea0003800000 */
.L_x_203:
        /* <DEDUP_REMOVED lines=12> */
.L_x_206:
[----:B------:R-:W-:Y:S05]  /*9fa0*/  BSYNC B1 ;  /* 0x0000000000017941 */ /* 0x000fea0003800000 */
.L_x_205:
        /* <DEDUP_REMOVED lines=12> */
.L_x_208:
[----:B------:R-:W-:Y:S05]  /*a070*/  BSYNC B1 ;  /* 0x0000000000017941 */ /* 0x000fea0003800000 */
.L_x_207:
        /* <DEDUP_REMOVED lines=12> */
.L_x_210:
[----:B------:R-:W-:Y:S05]  /*a140*/  BSYNC B1 ;  /* 0x0000000000017941 */ /* 0x000fea0003800000 */
.L_x_209:
        /* <DEDUP_REMOVED lines=12> */
.L_x_212:
[----:B------:R-:W-:Y:S05]  /*a210*/  BSYNC B1 ;  /* 0x0000000000017941 */ /* 0x000fea0003800000 */
.L_x_211:
        /* <DEDUP_REMOVED lines=12> */
.L_x_214:
[----:B------:R-:W-:Y:S05]  /*a2e0*/  BSYNC B1 ;  /* 0x0000000000017941 */ /* 0x000fea0003800000 */
.L_x_213:
        /* <DEDUP_REMOVED lines=12> */
.L_x_216:
[----:B------:R-:W-:Y:S05]  /*a3b0*/  BSYNC B1 ;  /* 0x0000000000017941 */ /* 0x000fea0003800000 */
.L_x_215:
        /* <DEDUP_REMOVED lines=12> */
.L_x_218:
[----:B------:R-:W-:Y:S05]  /*a480*/  BSYNC B1 ;  /* 0x0000000000017941 */ /* 0x000fea0003800000 */
.L_x_217:
        /* <DEDUP_REMOVED lines=12> */
.L_x_220:
[----:B------:R-:W-:Y:S05]  /*a550*/  BSYNC B1 ;  /* 0x0000000000017941 */ /* 0x000fea0003800000 */
.L_x_219:
        /* <DEDUP_REMOVED lines=12> */
.L_x_222:
[----:B------:R-:W-:Y:S05]  /*a620*/  BSYNC B1 ;  /* 0x0000000000017941 */ /* 0x000fea0003800000 */
.L_x_221:
        /* <DEDUP_REMOVED lines=12> */
.L_x_224:
[----:B------:R-:W-:Y:S05]  /*a6f0*/  BSYNC B1 ;  /* 0x0000000000017941 */ /* 0x000fea0003800000 */
.L_x_223:
        /* <DEDUP_REMOVED lines=12> */
.L_x_226:
[----:B------:R-:W-:Y:S05]  /*a7c0*/  BSYNC B1 ;  /* 0x0000000000017941 */ /* 0x000fea0003800000 */
.L_x_225:
        /* <DEDUP_REMOVED lines=12> */
.L_x_228:
[----:B------:R-:W-:Y:S05]  /*a890*/  BSYNC B1 ;  /* 0x0000000000017941 */ /* 0x000fea0003800000 */
.L_x_227:
        /* <DEDUP_REMOVED lines=12> */
.L_x_230:
[----:B------:R-:W-:Y:S05]  /*a960*/  BSYNC B1 ;  /* 0x0000000000017941 */ /* 0x000fea0003800000 */
.L_x_229:
        /* <DEDUP_REMOVED lines=12> */
.L_x_232:
[----:B------:R-:W-:Y:S05]  /*aa30*/  BSYNC B1 ;  /* 0x0000000000017941 */ /* 0x000fea0003800000 */
.L_x_231:
        /* <DEDUP_REMOVED lines=12> */
.L_x_234:
[----:B------:R-:W-:Y:S05]  /*ab00*/  BSYNC B1 ;  /* 0x0000000000017941 */ /* 0x000fea0003800000 */
.L_x_233:
        /* <DEDUP_REMOVED lines=12> */
.L_x_236:
[----:B------:R-:W-:Y:S05]  /*abd0*/  BSYNC B1 ;  /* 0x0000000000017941 */ /* 0x000fea0003800000 */
.L_x_235:
        /* <DEDUP_REMOVED lines=12> */
.L_x_238:
[----:B------:R-:W-:Y:S05]  /*aca0*/  BSYNC B1 ;  /* 0x0000000000017941 */ /* 0x000fea0003800000 */
.L_x_237:
[----:B-----5:R-:W-:Y:S01]  /*acb0*/  LOP3.LUT R2, R2, 0xff, RZ, 0xc0, !PT ;  /* 0x000000ff02027812 */ /* 0x020fe200078ec0ff */
[----:B------:R-:W-:Y:S01]  /*acc0*/  BSSY B1, `(.L_x_239) ;  /* 0x000000b000017945 */ /* 0x000fe20003800000 */
[----:B------:R-:W-:Y:S02]  /*acd0*/  ISETP.LT.OR P5, PT, R41, 0x49, !P1 ;  /* 0x000000492900780c */ /* 0x000fe40004fa1670 */
[----:B------:R-:W-:-:S05]  /*ace0*/  F2FP.F16.E4M3.UNPACK_B R2, R2 ;  /* 0x00000002ff02723e */ /* 0x000fca00020006ff */
[----:B------:R-:W-:-:S05]  /*acf0*/  HADD2.F32 R2, -RZ, R2.H0_H0 ;  /* 0x20000002ff027230 */ /* 0x000fca0000004100 */
[----:B0-----:R-:W-:-:S04]  /*ad00*/  FMUL R3, R2, UR21 ;  /* 0x0000001502037c20 */ /* 0x001fc80008400000 */
[----:B------:R-:W-:Y:S01]  /*ad10*/  FFMA R3, R0, UR20, R3 ;  /* 0x0000001400037c23 */ /* 0x000fe20008000003 */
[----:B------:R-:W-:-:S04]  /*ad20*/  PRMT R0, RZ, 0x7610, R0 ;  /* 0x00007610ff007816 */ /* 0x000fc80000000000 */
[----:B------:R-:W-:-:S05]  /*ad30*/  F2FP.SATFINITE.E4M3.F32.PACK_AB_MERGE_C R3, RZ, R3, RZ ;  /* 0x00000003ff03723e */ /* 0x000fca00048070ff */
[----:B------:R0:W-:Y:S01]  /*ad40*/  @!P3 STG.E.U8 desc[UR14][R28.64+0x41], R3 ;  /* 0x000041031c00b986 */ /* 0x0001e2000c10110e */
[----:B------:R-:W-:Y:S05]  /*ad50*/  @P5 BRA `(.L_x_240) ;  /* 0x0000000000045947 */ /* 0x000fea0003800000 */
[----:B------:R0:W5:Y:S02]  /*ad60*/  LDG.E.U8 R0, desc[UR14][R24.64+0x48] ;  /* 0x0000480e18007981 */ /* 0x000164000c1e1100 */
.L_x_240:
[----:B------:R-:W-:Y:S05]  /*ad70*/  BSYNC B1 ;  /* 0x0000000000017941 */ /* 0x000fea0003800000 */
.L_x_239:
[----:B------:R-:W2:Y:S01]  /*ad80*/  LDL.LU R2, [R1] ;  /* 0x0000000001027983 */ /* 0x000ea20000300800 */
[----:B-----5:R-:W-:Y:S01]  /*ad90*/  LOP3.LUT R0, R0, 0xff, RZ, 0xc0, !PT ;  /* 0x000000ff00007812 */ /* 0x020fe200078ec0ff */
[----:B------:R-:W-:Y:S01]  /*ada0*/  BSSY B1, `(.L_x_241) ;  /* 0x000000b000017945 */ /* 0x000fe20003800000 */
[----:B------:R-:W-:Y:S02]  /*adb0*/  ISETP.LT.OR P3, PT, R41, 0x4a, !P1 ;  /* 0x0000004a2900780c */ /* 0x000fe40004f61670 */
[----:B------:R-:W-:-:S05]  /*adc0*/  F2FP.F16.E4M3.UNPACK_B R0, R0 ;  /* 0x00000000ff00723e */ /* 0x000fca00020006ff */
[----:B------:R-:W-:-:S05]  /*add0*/  HADD2.F32 R0, -RZ, R0.H0_H0 ;  /* 0x20000000ff007230 */ /* 0x000fca0000004100 */
[----:B------:R-:W-:-:S04]  /*ade0*/  FMUL R0, R0, UR21 ;  /* 0x0000001500007c20 */ /* 0x000fc80008400000 */
[----:B--2---:R-:W-:-:S05]  /*adf0*/  FFMA R0, R2, UR20, R0 ;  /* 0x0000001402007c23 */ /* 0x004fca0008000000 */
[----:B0-----:R-:W-:Y:S02]  /*ae00*/  F2FP.SATFINITE.E4M3.F32.PACK_AB_MERGE_C R3, RZ, R0, RZ ;  /* 0x00000000ff03723e */ /* 0x001fe400048070ff */
[----:B------:R-:W-:-:S03]  /*ae10*/  PRMT R0, RZ, 0x7610, R0 ;  /* 0x00007610ff007816 */ /* 0x000fc60000000000 */
[----:B------:R0:W-:Y:S01]  /*ae20*/  @!P5 STG.E.U8 desc[UR14][R30.64+0x48], R3 ;  /* 0x000048031e00d986 */ /* 0x0001e2000c10110e */
[----:B------:R-:W-:Y:S05]  /*ae30*/  @P3 BRA `(.L_x_242) ;  /* 0x0000000000043947 */ /* 0x000fea0003800000 */
[----:B------:R2:W5:Y:S02]  /*ae40*/  LDG.E.U8 R0, desc[UR14][R24.64+0x49] ;  /* 0x0000490e18007981 */ /* 0x000564000c1e1100 */
.L_x_242:
[----:B------:R-:W-:Y:S05]  /*ae50*/  BSYNC B1 ;  /* 0x0000000000017941 */ /* 0x000fea0003800000 */
.L_x_241:
[----:B------:R-:W3:Y:S01]  /*ae60*/  LDL.LU R2, [R1+0x4] ;  /* 0x0000040001027983 */ /* 0x000ee20000300800 */
[----:B-----5:R-:W-:Y:S01]  /*ae70*/  LOP3.LUT R0, R0, 0xff, RZ, 0xc0, !PT ;  /* 0x000000ff00007812 */ /* 0x020fe200078ec0ff */
[----:B------:R-:W-:Y:S01]  /*ae80*/  BSSY B1, `(.L_x_243) ;  /* 0x000000b000017945 */ /* 0x000fe20003800000 */
[----:B------:R-:W-:Y:S02]  /*ae90*/  ISETP.LT.OR P5, PT, R41, 0x49, !P2 ;  /* 0x000000492900780c */ /* 0x000fe400057a1670 */
[----:B------:R-:W-:-:S05]  /*aea0*/  F2FP.F16.E4M3.UNPACK_B R0, R0 ;  /* 0x00000000ff00723e */ /* 0x000fca00020006ff */
[----:B------:R-:W-:-:S05]  /*aeb0*/  HADD2.F32 R0, -RZ, R0.H0_H0 ;  /* 0x20000000ff007230 */ /* 0x000fca0000004100 */
[----:B------:R-:W-:-:S04]  /*aec0*/  FMUL R0, R0, UR21 ;  /* 0x0000001500007c20 */ /* 0x000fc80008400000 */
[----:B---3--:R-:W-:-:S05]  /*aed0*/  FFMA R0, R2, UR20, R0 ;  /* 0x0000001402007c23 */ /* 0x008fca0008000000 */
[----:B0-----:R-:W-:Y:S02]  /*aee0*/  F2FP.SATFINITE.E4M3.F32.PACK_AB_MERGE_C R3, RZ, R0, RZ ;  /* 0x00000000ff03723e */ /* 0x001fe400048070ff */
[----:B------:R-:W-:-:S03]  /*aef0*/  PRMT R0, RZ, 0x7610, R0 ;  /* 0x00007610ff007816 */ /* 0x000fc60000000000 */
[----:B------:R0:W-:Y:S01]  /*af00*/  @!P3 STG.E.U8 desc[UR14][R30.64+0x49], R3 ;  /* 0x000049031e00b986 */ /* 0x0001e2000c10110e */
[----:B------:R-:W-:Y:S05]  /*af10*/  @P5 BRA `(.L_x_244) ;  /* 0x0000000000045947 */ /* 0x000fea0003800000 */
[----:B------:R3:W5:Y:S02]  /*af20*/  LDG.E.U8 R0, desc[UR14][R26.64+0x48] ;  /* 0x0000480e1a007981 */ /* 0x000764000c1e1100 */
.L_x_244:
[----:B------:R-:W-:Y:S05]  /*af30*/  BSYNC B1 ;  /* 0x0000000000017941 */ /* 0x000fea0003800000 */
.L_x_243:
[----:B------:R-:W2:Y:S01]  /*af40*/  LDL.LU R2, [R1+0x8] ;  /* 0x0000080001027983 */ /* 0x000ea20000300800 */
        /* <DEDUP_REMOVED lines=12> */
.L_x_246:
[----:B------:R-:W-:Y:S05]  /*b010*/  BSYNC B1 ;  /* 0x0000000000017941 */ /* 0x000fea0003800000 */
.L_x_245:
        /* <DEDUP_REMOVED lines=13> */
.L_x_248:
[----:B------:R-:W-:Y:S05]  /*b0f0*/  BSYNC B1 ;  /* 0x0000000000017941 */ /* 0x000fea0003800000 */
.L_x_247:
        /* <DEDUP_REMOVED lines=13> */
.L_x_250:
[----:B------:R-:W-:Y:S05]  /*b1d0*/  BSYNC B1 ;  /* 0x0000000000017941 */ /* 0x000fea0003800000 */
.L_x_249:
        /* <DEDUP_REMOVED lines=13> */
.L_x_252:
[----:B------:R-:W-:Y:S05]  /*b2b0*/  BSYNC B1 ;  /* 0x0000000000017941 */ /* 0x000fea0003800000 */
.L_x_251:
        /* <DEDUP_REMOVED lines=13> */
.L_x_254:
[----:B------:R-:W-:Y:S05]  /*b390*/  BSYNC B1 ;  /* 0x0000000000017941 */ /* 0x000fea0003800000 */
.L_x_253:
        /* <DEDUP_REMOVED lines=13> */
.L_x_256:
[----:B------:R-:W-:Y:S05]  /*b470*/  BSYNC B1 ;  /* 0x0000000000017941 */ /* 0x000fea0003800000 */
.L_x_255:
        /* <DEDUP_REMOVED lines=13> */
.L_x_258:
[----:B------:R-:W-:Y:S05]  /*b550*/  BSYNC B1 ;  /* 0x0000000000017941 */ /* 0x000fea0003800000 */
.L_x_257:
        /* <DEDUP_REMOVED lines=13> */
.L_x_260:
[----:B------:R-:W-:Y:S05]  /*b630*/  BSYNC B1 ;  /* 0x0000000000017941 */ /* 0x000fea0003800000 */
.L_x_259:
        /* <DEDUP_REMOVED lines=13> */
.L_x_262:
[----:B------:R-:W-:Y:S05]  /*b710*/  BSYNC B1 ;  /* 0x0000000000017941 */ /* 0x000fea0003800000 */
.L_x_261:
        /* <DEDUP_REMOVED lines=13> */
.L_x_264:
[----:B------:R-:W-:Y:S05]  /*b7f0*/  BSYNC B1 ;  /* 0x0000000000017941 */ /* 0x000fea0003800000 */
.L_x_263:
        /* <DEDUP_REMOVED lines=13> */
.L_x_266:
[----:B------:R-:W-:Y:S05]  /*b8d0*/  BSYNC B1 ;  /* 0x0000000000017941 */ /* 0x000fea0003800000 */
.L_x_265:
        /* <DEDUP_REMOVED lines=13> */
.L_x_268:
[----:B------:R-:W-:Y:S05]  /*b9b0*/  BSYNC B1 ;  /* 0x0000000000017941 */ /* 0x000fea0003800000 */
.L_x_267:
        /* <DEDUP_REMOVED lines=13> */
.L_x_270:
[----:B------:R-:W-:Y:S05]  /*ba90*/  BSYNC B1 ;  /* 0x0000000000017941 */ /* 0x000fea0003800000 */
.L_x_269:
        /* <DEDUP_REMOVED lines=13> */
.L_x_272:
[----:B------:R-:W-:Y:S05]  /*bb70*/  BSYNC B1 ;  /* 0x0000000000017941 */ /* 0x000fea0003800000 */
.L_x_271:
        /* <DEDUP_REMOVED lines=13> */
.L_x_274:
[----:B------:R-:W-:Y:S05]  /*bc50*/  BSYNC B1 ;  /* 0x0000000000017941 */ /* 0x000fea0003800000 */
.L_x_273:
        /* <DEDUP_REMOVED lines=13> */
.L_x_276:
[----:B------:R-:W-:Y:S05]  /*bd30*/  BSYNC B1 ;  /* 0x0000000000017941 */ /* 0x000fea0003800000 */
.L_x_275:
        /* <DEDUP_REMOVED lines=13> */
.L_x_278:
[----:B------:R-:W-:Y:S05]  /*be10*/  BSYNC B1 ;  /* 0x0000000000017941 */ /* 0x000fea0003800000 */
.L_x_277:
        /* <DEDUP_REMOVED lines=13> */
.L_x_280:
[----:B------:R-:W-:Y:S05]  /*bef0*/  BSYNC B1 ;  /* 0x0000000000017941 */ /* 0x000fea0003800000 */
.L_x_279:
        /* <DEDUP_REMOVED lines=13> */
.L_x_282:
[----:B------:R-:W-:Y:S05]  /*bfd0*/  BSYNC B1 ;  /* 0x0000000000017941 */ /* 0x000fea0003800000 */
.L_x_281:
        /* <DEDUP_REMOVED lines=13> */
.L_x_284:
[----:B------:R-:W-:Y:S05]  /*c0b0*/  BSYNC B1 ;  /* 0x0000000000017941 */ /* 0x000fea0003800000 */
.L_x_283:
        /* <DEDUP_REMOVED lines=13> */
.L_x_286:
[----:B------:R-:W-:Y:S05]  /*c190*/  BSYNC B1 ;  /* 0x0000000000017941 */ /* 0x000fea0003800000 */
.L_x_285:
        /* <DEDUP_REMOVED lines=13> */
.L_x_288:
[----:B------:R-:W-:Y:S05]  /*c270*/  BSYNC B1 ;  /* 0x0000000000017941 */ /* 0x000fea0003800000 */
.L_x_287:
        /* <DEDUP_REMOVED lines=13> */
.L_x_290:
[----:B------:R-:W-:Y:S05]  /*c350*/  BSYNC B1 ;  /* 0x0000000000017941 */ /* 0x000fea0003800000 */
.L_x_289:
        /* <DEDUP_REMOVED lines=13> */
.L_x_292:
[----:B------:R-:W-:Y:S05]  /*c430*/  BSYNC B1 ;  /* 0x0000000000017941 */ /* 0x000fea0003800000 */
.L_x_291:
        /* <DEDUP_REMOVED lines=13> */
.L_x_294:
[----:B------:R-:W-:Y:S05]  /*c510*/  BSYNC B1 ;  /* 0x0000000000017941 */ /* 0x000fea0003800000 */
.L_x_293:
[----:B------:R-:W-:Y:S05]  /*c520*/  @P2 BRA `(.L_x_295) ;  /* 0x0000002000a42947 */ /* 0x000fea0003800000 */
[----:B------:R-:W2:Y:S01]  /*c530*/  LDL.LU R2, [R1+0x6c] ;  /* 0x00006c0001027983 */ /* 0x000ea20000300800 */
[----:B-----5:R-:W-:-:S04]  /*c540*/  LOP3.LUT R0, R0, 0xff, RZ, 0xc0, !PT ;  /* 0x000000ff00007812 */ /* 0x020fc800078ec0ff */
[----:B------:R-:W-:-:S05]  /*c550*/  F2FP.F16.E4M3.UNPACK_B R0, R0 ;  /* 0x00000000ff00723e */ /* 0x000fca00020006ff */
[----:B------:R-:W-:-:S05]  /*c560*/  HADD2.F32 R0, -RZ, R0.H0_H0 ;  /* 0x20000000ff007230 */ /* 0x000fca0000004100 */
[----:B------:R-:W-:-:S04]  /*c570*/  FMUL R0, R0, UR21 ;  /* 0x0000001500007c20 */ /* 0x000fc80008400000 */
[----:B--2---:R-:W-:-:S05]  /*c580*/  FFMA R0, R2, UR20, R0 ;  /* 0x0000001402007c23 */ /* 0x004fca0008000000 */
[----:B0-----:R-:W-:-:S05]  /*c590*/  F2FP.SATFINITE.E4M3.F32.PACK_AB_MERGE_C R3, RZ, R0, RZ ;  /* 0x00000000ff03723e */ /* 0x001fca00048070ff */
[----:B------:R0:W-:Y:S01]  /*c5a0*/  STG.E.U8 desc[UR14][R28.64+0x79], R3 ;  /* 0x000079031c007986 */ /* 0x0001e2000c10110e */
[----:B------:R-:W-:Y:S05]  /*c5b0*/  BRA `(.L_x_295) ;  /* 0x0000002000807947 */ /* 0x000fea0003800000 */
.L_x_38:
[C---:B------:R-:W-:Y:S01]  /*c5c0*/  ISETP.GE.AND P5, PT, R42.reuse, 0x1, PT ;  /* 0x000000012a00780c */ /* 0x040fe20003fa6270 */
[----:B------:R-:W-:Y:S01]  /*c5d0*/  FMUL R227, R227, UR20 ;  /* 0x00000014e3e37c20 */ /* 0x000fe20008400000 */
[----:B------:R-:W-:Y:S02]  /*c5e0*/  ISETP.GE.AND P2, PT, R42, 0x9, PT ;  /* 0x000000092a00780c */ /* 0x000fe40003f46270 */
[C---:B------:R-:W-:Y:S02]  /*c5f0*/  ISETP.LT.OR P1, PT, R41.reuse, 0x2, !P5 ;  /* 0x000000022900780c */ /* 0x040fe40006f21670 */
[----:B------:R-:W-:Y:S02]  /*c600*/  F2FP.SATFINITE.E4M3.F32.PACK_AB_MERGE_C R227, RZ, R227, RZ ;  /* 0x000000e3ffe3723e */ /* 0x000fe400048070ff */
[C---:B------:R-:W-:Y:S01]  /*c610*/  ISETP.LT.OR P3, PT, R41.reuse, 0x1, !P5 ;  /* 0x000000012900780c */ /* 0x040fe20006f61670 */
[----:B------:R-:W-:Y:S01]  /*c620*/  FMUL R228, R228, UR20 ;  /* 0x00000014e4e47c20 */ /* 0x000fe20008400000 */
[----:B------:R-:W-:Y:S01]  /*c630*/  ISETP.LT.OR P6, PT, R41, 0x1, !P2 ;  /* 0x000000012900780c */ /* 0x000fe200057c1670 */
[----:B------:R-:W-:Y:S01]  /*c640*/  FMUL R225, R225, UR20 ;  /* 0x00000014e1e17c20 */ /* 0x000fe20008400000 */
[----:B------:R-:W-:-:S05]  /*c650*/  FMUL R226, R226, UR20 ;  /* 0x00000014e2e27c20 */ /* 0x000fca0008400000 */
[----:B------:R-:W-:Y:S01]  /*c660*/  @!P1 STG.E.U8 desc[UR14][R24.64+0x1], R227 ;  /* 0x000001e318009986 */ /* 0x000fe2000c10110e */
[C---:B------:R-:W-:Y:S02]  /*c670*/  ISETP.LT.OR P1, PT, R41.reuse, 0x2, !P2 ;  /* 0x000000022900780c */ /* 0x040fe40005721670 */
[----:B------:R-:W-:Y:S02]  /*c680*/  F2FP.SATFINITE.E4M3.F32.PACK_AB_MERGE_C R33, RZ, R228, RZ ;  /* 0x000000e4ff21723e */ /* 0x000fe400048070ff */
[----:B------:R-:W-:Y:S02]  /*c690*/  F2FP.SATFINITE.E4M3.F32.PACK_AB_MERGE_C R225, RZ, R225, RZ ;  /* 0x000000e1ffe1723e */ /* 0x000fe400048070ff */
[----:B------:R-:W-:Y:S01]  /*c6a0*/  F2FP.SATFINITE.E4M3.F32.PACK_AB_MERGE_C R35, RZ, R226, RZ ;  /* 0x000000e2ff23723e */ /* 0x000fe200048070ff */
[----:B------:R0:W-:Y:S01]  /*c6b0*/  @!P3 STG.E.U8 desc[UR14][R24.64], R33 ;  /* 0x000000211800b986 */ /* 0x0001e2000c10110e */
[----:B------:R-:W-:Y:S01]  /*c6c0*/  ISETP.LT.OR P3, PT, R41, 0x9, !P5 ;  /* 0x000000092900780c */ /* 0x000fe20006f61670 */
[----:B------:R-:W-:-:S02]  /*c6d0*/  FMUL R224, R224, UR20 ;  /* 0x00000014e0e07c20 */ /* 0x000fc40008400000 */
[----:B------:R1:W-:Y:S01]  /*c6e0*/  @!P6 STG.E.U8 desc[UR14][R26.64], R35 ;  /* 0x000000231a00e986 */ /* 0x0003e2000c10110e */
[----:B------:R-:W-:-:S03]  /*c6f0*/  ISETP.LT.OR P6, PT, R41, 0x9, !P2 ;  /* 0x000000092900780c */ /* 0x000fc600057c1670 */
[----:B------:R-:W-:Y:S01]  /*c700*/  @!P1 STG.E.U8 desc[UR14][R26.64+0x1], R225 ;  /* 0x000001e11a009986 */ /* 0x000fe2000c10110e */
[----:B------:R-:W-:Y:S01]  /*c710*/  ISETP.LT.OR P1, PT, R41, 0xa, !P5 ;  /* 0x0000000a2900780c */ /* 0x000fe20006f21670 */
[----:B------:R-:W-:Y:S01]  /*c720*/  FMUL R223, R223, UR20 ;  /* 0x00000014dfdf7c20 */ /* 0x000fe20008400000 */
[----:B------:R-:W-:Y:S01]  /*c730*/  FMUL R222, R222, UR20 ;  /* 0x00000014dede7c20 */ /* 0x000fe20008400000 */
[----:B------:R-:W-:Y:S01]  /*c740*/  F2FP.SATFINITE.E4M3.F32.PACK_AB_MERGE_C R37, RZ, R224, RZ ;  /* 0x000000e0ff25723e */ /* 0x000fe200048070ff */
[----:B------:R-:W-:Y:S01]  /*c750*/  FMUL R221, R221, UR20 ;  /* 0x00000014dddd7c20 */ /* 0x000fe20008400000 */
[----:B------:R-:W-:Y:S01]  /*c760*/  FMUL R220, R220, UR20 ;  /* 0x00000014dcdc7c20 */ /* 0x000fe20008400000 */
[----:B------:R-:W-:Y:S01]  /*c770*/  F2FP.SATFINITE.E4M3.F32.PACK_AB_MERGE_C R223, RZ, R223, RZ ;  /* 0x000000dfffdf723e */ /* 0x000fe200048070ff */
[----:B------:R-:W-:Y:S01]  /*c780*/  FMUL R219, R219, UR20 ;  /* 0x00000014dbdb7c20 */ /* 0x000fe20008400000 */
[----:B0-----:R-:W-:Y:S01]  /*c790*/  F2FP.SATFINITE.E4M3.F32.PACK_AB_MERGE_C R33, RZ, R222, RZ ;  /* 0x000000deff21723e */ /* 0x001fe200048070ff */
[----:B------:R-:W-:Y:S01]  /*c7a0*/  @!P3 STG.E.U8 desc[UR14][R24.64+0x8], R37 ;  /* 0x000008251800b986 */ /* 0x000fe2000c10110e */
[----:B------:R-:W-:-:S03]  /*c7b0*/  ISETP.LT.OR P3, PT, R41, 0xa, !P2 ;  /* 0x0000000a2900780c */ /* 0x000fc60005761670 */
[----:B------:R-:W-:Y:S01]  /*c7c0*/  @!P1 STG.E.U8 desc[UR14][R24.64+0x9], R223 ;  /* 0x000009df18009986 */ /* 0x000fe2000c10110e */
[----:B------:R-:W-:-:S03]  /*c7d0*/  ISETP.LT.OR P1, PT, R41, 0x11, !P5 ;  /* 0x000000112900780c */ /* 0x000fc60006f21670 */
[----:B------:R0:W-:Y:S01]  /*c7e0*/  @!P6 STG.E.U8 desc[UR14][R26.64+0x8], R33 ;  /* 0x000008211a00e986 */ /* 0x0001e2000c10110e */
[----:B------:R-:W-:Y:S02]  /*c7f0*/  ISETP.LT.OR P6, PT, R41, 0x12, !P5 ;  /* 0x000000122900780c */ /* 0x000fe40006fc1670 */
[----:B------:R-:W-:Y:S01]  /*c800*/  F2FP.SATFINITE.E4M3.F32.PACK_AB_MERGE_C R221, RZ, R221, RZ ;  /* 0x000000ddffdd723e */ /* 0x000fe200048070ff */
[----:B------:R-:W-:Y:S01]  /*c810*/  FMUL R217, R217, UR20 ;  /* 0x00000014d9d97c20 */ /* 0x000fe20008400000 */
[----:B-1----:R-:W-:Y:S01]  /*c820*/  F2FP.SATFINITE.E4M3.F32.PACK_AB_MERGE_C R35, RZ, R220, RZ ;  /* 0x000000dcff23723e */ /* 0x002fe200048070ff */
[----:B------:R-:W-:Y:S01]  /*c830*/  FMUL R218, R218, UR20 ;  /* 0x00000014dada7c20 */ /* 0x000fe20008400000 */
[----:B------:R-:W-:Y:S01]  /*c840*/  F2FP.SATFINITE.E4M3.F32.PACK_AB_MERGE_C R219, RZ, R219, RZ ;  /* 0x000000dbffdb723e */ /* 0x000fe200048070ff */
[----:B------:R-:W-:Y:S01]  /*c850*/  @!P3 STG.E.U8 desc[UR14][R26.64+0x9], R221 ;  /* 0x000009dd1a00b986 */ /* 0x000fe2000c10110e */
[----:B------:R-:W-:-:S03]  /*c860*/  ISETP.LT.OR P3, PT, R41, 0x12, !P2 ;  /* 0x000000122900780c */ /* 0x000fc60005761670 */
[----:B------:R1:W-:Y:S01]  /*c870*/  @!P1 STG.E.U8 desc[UR14][R24.64+0x10], R35 ;  /* 0x0000102318009986 */ /* 0x0003e2000c10110e */
[----:B------:R-:W-:-:S03]  /*c880*/  ISETP.LT.OR P1, PT, R41, 0x11, !P2 ;  /* 0x000000112900780c */ /* 0x000fc60005721670 */
[----:B------:R-:W-:Y:S01]  /*c890*/  @!P6 STG.E.U8 desc[UR14][R24.64+0x11], R219 ;  /* 0x000011db1800e986 */ /* 0x000fe2000c10110e */
[----:B------:R-:W-:Y:S01]  /*c8a0*/  ISETP.LT.OR P6, PT, R41, 0x19, !P5 ;  /* 0x000000192900780c */ /* 0x000fe20006fc1670 */
[----:B------:R-:W-:Y:S01]  /*c8b0*/  FMUL R216, R216, UR20 ;  /* 0x00000014d8d87c20 */ /* 0x000fe20008400000 */
[----:B------:R-:W-:Y:S01]  /*c8c0*/  F2FP.SATFINITE.E4M3.F32.PACK_AB_MERGE_C R217, RZ, R217, RZ ;  /* 0x000000d9ffd9723e */ /* 0x000fe200048070ff */
[----:B------:R-:W-:Y:S01]  /*c8d0*/  FMUL R215, R215, UR20 ;  /* 0x00000014d7d77c20 */ /* 0x000fe20008400000 */
[----:B0-----:R-:W-:Y:S01]  /*c8e0*/  F2FP.SATFINITE.E4M3.F32.PACK_AB_MERGE_C R33, RZ, R218, RZ ;  /* 0x000000daff21723e */ /* 0x001fe200048070ff */
[----:B------:R-:W-:Y:S01]  /*c8f0*/  FMUL R214, R214, UR20 ;  /* 0x00000014d6d67c20 */ /* 0x000fe20008400000 */
[----:B------:R-:W-:Y:S01]  /*c900*/  F2FP.SATFINITE.E4M3.F32.PACK_AB_MERGE_C R37, RZ, R216, RZ ;  /* 0x000000d8ff25723e */ /* 0x000fe200048070ff */
[----:B------:R-:W-:Y:S01]  /*c910*/  @!P3 STG.E.U8 desc[UR14][R26.64+0x11], R217 ;  /* 0x000011d91a00b986 */ /* 0x000fe2000c10110e */
[----:B------:R-:W-:-:S03]  /*c920*/  ISETP.LT.OR P3, PT, R41, 0x1a, !P5 ;  /* 0x0000001a2900780c */ /* 0x000fc60006f61670 */
[----:B------:R0:W-:Y:S01]  /*c930*/  @!P1 STG.E.U8 desc[UR14][R26.64+0x10], R33 ;  /* 0x000010211a009986 */ /* 0x0001e2000c10110e */
[----:B------:R-:W-:-:S03]  /*c940*/  ISETP.LT.OR P1, PT, R41, 0x19, !P2 ;  /* 0x000000192900780c */ /* 0x000fc60005721670 */
[----:B------:R2:W-:Y:S01]  /*c950*/  @!P6 STG.E.U8 desc[UR14][R24.64+0x18], R37 ;  /* 0x000018251800e986 */ /* 0x0005e2000c10110e */
[----:B------:R-:W-:Y:S01]  /*c960*/  ISETP.LT.OR P6, PT, R41, 0x1a, !P2 ;  /* 0x0000001a2900780c */ /* 0x000fe200057c1670 */
[----:B------:R-:W-:Y:S01]  /*c970*/  FMUL R213, R213, UR20 ;  /* 0x00000014d5d57c20 */ /* 0x000fe20008400000 */
        /* <DEDUP_REMOVED lines=16> */
[----:B--2---:R-:W-:Y:S01]  /*ca80*/  F2FP.SATFINITE.E4M3.F32.PACK_AB_MERGE_C R37, RZ, R210, RZ ;  /* 0x000000d2ff25723e */ /* 0x004fe200048070ff */
        /* <DEDUP_REMOVED lines=41> */
[C---:B------:R-:W-:Y:S01]  /*cd20*/  ISETP.LT.OR P6, PT, R41.reuse, 0x39, !P2 ;  /* 0x000000392900780c */ /* 0x040fe200057c1670 */
[----:B------:R-:W-:Y:S01]  /*cd30*/  FMUL R198, R198, UR20 ;  /* 0x00000014c6c67c20 */ /* 0x000fe20008400000 */
[----:B------:R-:W-:Y:S01]  /*cd40*/  F2FP.SATFINITE.E4M3.F32.PACK_AB_MERGE_C R199, RZ, R199, RZ ;  /* 0x000000c7ffc7723e */ /* 0x000fe200048070ff */
[----:B------:R-:W3:Y:S01]  /*cd50*/  LDL.LU R227, [R1+0xc] ;  /* 0x00000c0001e37983 */ /* 0x000ee20000300800 */
[----:B0-----:R-:W-:Y:S02]  /*cd60*/  F2FP.SATFINITE.E4M3.F32.PACK_AB_MERGE_C R33, RZ, R200, RZ ;  /* 0x000000c8ff21723e */ /* 0x001fe400048070ff */
[----:B--2---:R-:W-:Y:S01]  /*cd70*/  F2FP.SATFINITE.E4M3.F32.PACK_AB_MERGE_C R37, RZ, R198, RZ ;  /* 0x000000c6ff25723e */ /* 0x004fe200048070ff */
[----:B------:R-:W-:Y:S01]  /*cd80*/  @!P3 STG.E.U8 desc[UR14][R24.64+0x39], R199 ;  /* 0x000039c71800b986 */ /* 0x000fe2000c10110e */
[----:B------:R-:W-:-:S03]  /*cd90*/  ISETP.LT.OR P3, PT, R41, 0x3a, !P2 ;  /* 0x0000003a2900780c */ /* 0x000fc60005761670 */
[----:B------:R-:W2:Y:S01]  /*cda0*/  LDL.LU R226, [R1+0x8] ;  /* 0x0000080001e27983 */ /* 0x000ea20000300800 */
[----:B------:R-:W-:-:S03]  /*cdb0*/  FMUL R197, R197, UR20 ;  /* 0x00000014c5c57c20 */ /* 0x000fc60008400000 */
[----:B------:R0:W-:Y:S01]  /*cdc0*/  @!P1 STG.E.U8 desc[UR14][R24.64+0x38], R33 ;  /* 0x0000382118009986 */ /* 0x0001e2000c10110e */
[----:B------:R-:W-:-:S03]  /*cdd0*/  ISETP.LT.OR P1, PT, R41, 0x41, !P5 ;  /* 0x000000412900780c */ /* 0x000fc60006f21670 */
[----:B------:R-:W4:Y:S01]  /*cde0*/  LDL.LU R225, [R1+0x4] ;  /* 0x0000040001e17983 */ /* 0x000f220000300800 */
[----:B------:R-:W-:-:S03]  /*cdf0*/  FMUL R196, R196, UR20 ;  /* 0x00000014c4c47c20 */ /* 0x000fc60008400000 */
[----:B------:R0:W-:Y:S01]  /*ce00*/  @!P6 STG.E.U8 desc[UR14][R26.64+0x38], R37 ;  /* 0x000038251a00e986 */ /* 0x0001e2000c10110e */
[----:B------:R-:W-:-:S03]  /*ce10*/  ISETP.LT.OR P6, PT, R41, 0x42, !P5 ;  /* 0x000000422900780c */ /* 0x000fc60006fc1670 */
[----:B------:R-:W3:Y:S01]  /*ce20*/  LDL.LU R224, [R1] ;  /* 0x0000000001e07983 */ /* 0x000ee20000300800 */
[----:B------:R-:W-:Y:S01]  /*ce30*/  FMUL R195, R195, UR20 ;  /* 0x00000014c3c37c20 */ /* 0x000fe20008400000 */
[----:B------:R-:W-:Y:S02]  /*ce40*/  F2FP.SATFINITE.E4M3.F32.PACK_AB_MERGE_C R197, RZ, R197, RZ ;  /* 0x000000c5ffc5723e */ /* 0x000fe400048070ff */
        /* <DEDUP_REMOVED lines=59> */
[----:B0-----:R-:W-:Y:S01]  /*d200*/  F2FP.SATFINITE.E4M3.F32.PACK_AB_MERGE_C R33, RZ, R182, RZ ;  /* 0x000000b6ff21723e */ /* 0x001fe200048070ff */
[----:B------:R-:W-:Y:S01]  /*d210*/  FMUL R179, R179, UR20 ;  /* 0x00000014b3b37c20 */ /* 0x000fe20008400000 */
[----:B------:R-:W-:Y:S01]  /*d220*/  F2FP.SATFINITE.E4M3.F32.PACK_AB_MERGE_C R181, RZ, R181, RZ ;  /* 0x000000b5ffb5723e */ /* 0x000fe200048070ff */
[----:B------:R-:W-:Y:S01]  /*d230*/  FMUL R177, R177, UR20 ;  /* 0x00000014b1b17c20 */ /* 0x000fe20008400000 */
[----:B------:R-:W-:Y:S01]  /*d240*/  F2FP.SATFINITE.E4M3.F32.PACK_AB_MERGE_C R37, RZ, R180, RZ ;  /* 0x000000b4ff25723e */ /* 0x000fe200048070ff */
[----:B------:R-:W-:Y:S01]  /*d250*/  FMUL R178, R178, UR20 ;  /* 0x00000014b2b27c20 */ /* 0x000fe20008400000 */
[----:B------:R-:W-:Y:S01]  /*d260*/  FMUL R176, R176, UR20 ;  /* 0x00000014b0b07c20 */ /* 0x000fe20008400000 */
[----:B------:R0:W-:Y:S01]  /*d270*/  @!P1 STG.E.U8 desc[UR14][R26.64+0x58], R33 ;  /* 0x000058211a009986 */ /* 0x0001e2000c10110e */
[----:B------:R-:W-:-:S03]  /*d280*/  ISETP.LT.OR P1, PT, R41, 0x61, !P2 ;  /* 0x000000612900780c */ /* 0x000fc60005721670 */
[----:B------:R-:W-:Y:S01]  /*d290*/  @!P3 STG.E.U8 desc[UR14][R26.64+0x59], R181 ;  /* 0x000059b51a00b986 */ /* 0x000fe2000c10110e */
[----:B------:R-:W-:-:S03]  /*d2a0*/  ISETP.LT.OR P3, PT, R41, 0x62, !P5 ;  /* 0x000000622900780c */ /* 0x000fc60006f61670 */
[----:B------:R0:W-:Y:S01]  /*d2b0*/  @!P6 STG.E.U8 desc[UR14][R24.64+0x60], R37 ;  /* 0x000060251800e986 */ /* 0x0001e2000c10110e */
[----:B------:R-:W-:Y:S02]  /*d2c0*/  ISETP.LT.OR P6, PT, R41, 0x62, !P2 ;  /* 0x000000622900780c */ /* 0x000fe400057c1670 */
[----:B------:R-:W-:Y:S01]  /*d2d0*/  F2FP.SATFINITE.E4M3.F32.PACK_AB_MERGE_C R179, RZ, R179, RZ ;  /* 0x000000b3ffb3723e */ /* 0x000fe200048070ff */
[----:B------:R-:W-:Y:S01]  /*d2e0*/  FMUL R175, R175, UR20 ;  /* 0x00000014afaf7c20 */ /* 0x000fe20008400000 */
[----:B------:R-:W-:Y:S01]  /*d2f0*/  F2FP.SATFINITE.E4M3.F32.PACK_AB_MERGE_C R177, RZ, R177, RZ ;  /* 0x000000b1ffb1723e */ /* 0x000fe200048070ff */
[----:B------:R-:W-:Y:S01]  /*d300*/  FMUL R174, R174, UR20 ;  /* 0x00000014aeae7c20 */ /* 0x000fe20008400000 */
[----:B-1----:R-:W-:Y:S01]  /*d310*/  F2FP.SATFINITE.E4M3.F32.PACK_AB_MERGE_C R35, RZ, R178, RZ ;  /* 0x000000b2ff23723e */ /* 0x002fe200048070ff */
[----:B------:R-:W-:Y:S01]  /*d320*/  FMUL R173, R173, UR20 ;  /* 0x00000014adad7c20 */ /* 0x000fe20008400000 */
[----:B------:R-:W-:Y:S01]  /*d330*/  FMUL R172, R172, UR20 ;  /* 0x00000014acac7c20 */ /* 0x000fe20008400000 */
[----:B------:R-:W-:Y:S01]  /*d340*/  @!P3 STG.E.U8 desc[UR14][R24.64+0x61], R179 ;  /* 0x000061b31800b986 */ /* 0x000fe2000c10110e */
[----:B------:R-:W-:-:S03]  /*d350*/  ISETP.LT.OR P3, PT, R41, 0x69, !P5 ;  /* 0x000000692900780c */ /* 0x000fc60006f61670 */
[----:B------:R-:W-:Y:S01]  /*d360*/  @!P6 STG.E.U8 desc[UR14][R26.64+0x61], R177 ;  /* 0x000061b11a00e986 */ /* 0x000fe2000c10110e */
[----:B------:R-:W-:-:S03]  /*d370*/  ISETP.LT.OR P6, PT, R41, 0x6a, !P5 ;  /* 0x0000006a2900780c */ /* 0x000fc60006fc1670 */
[----:B------:R1:W-:Y:S01]  /*d380*/  @!P1 STG.E.U8 desc[UR14][R26.64+0x60], R35 ;  /* 0x000060231a009986 */ /* 0x0003e2000c10110e */
[----:B------:R-:W-:Y:S02]  /*d390*/  ISETP.LT.OR P1, PT, R41, 0x69, !P2 ;  /* 0x000000692900780c */ /* 0x000fe40005721670 */
[----:B0-----:R-:W-:Y:S01]  /*d3a0*/  F2FP.SATFINITE.E4M3.F32.PACK_AB_MERGE_C R33, RZ, R176, RZ ;  /* 0x000000b0ff21723e */ /* 0x001fe200048070ff */
[----:B------:R-:W-:Y:S01]  /*d3b0*/  FMUL R171, R171, UR20 ;  /* 0x00000014abab7c20 */ /* 0x000fe20008400000 */
[----:B------:R-:W-:Y:S01]  /*d3c0*/  F2FP.SATFINITE.E4M3.F32.PACK_AB_MERGE_C R175, RZ, R175, RZ ;  /* 0x000000afffaf723e */ /* 0x000fe200048070ff */
[----:B------:R-:W-:Y:S01]  /*d3d0*/  FMUL R170, R170, UR20 ;  /* 0x00000014aaaa7c20 */ /* 0x000fe20008400000 */
[----:B------:R-:W-:Y:S01]  /*d3e0*/  F2FP.SATFINITE.E4M3.F32.PACK_AB_MERGE_C R37, RZ, R174, RZ ;  /* 0x000000aeff25723e */ /* 0x000fe200048070ff */
[----:B------:R0:W-:Y:S01]  /*d3f0*/  @!P3 STG.E.U8 desc[UR14][R24.64+0x68], R33 ;  /* 0x000068211800b986 */ /* 0x0001e2000c10110e */
[----:B------:R-:W-:-:S03]  /*d400*/  ISETP.LT.OR P3, PT, R41, 0x6a, !P2 ;  /* 0x0000006a2900780c */ /* 0x000fc60005761670 */
[----:B------:R-:W-:Y:S01]  /*d410*/  @!P6 STG.E.U8 desc[UR14][R24.64+0x69], R175 ;  /* 0x000069af1800e986 */ /* 0x000fe2000c10110e */
[----:B------:R-:W-:-:S03]  /*d420*/  ISETP.LT.OR P6, PT, R41, 0x71, !P5 ;  /* 0x000000712900780c */ /* 0x000fc60006fc1670 */
[----:B------:R-:W-:Y:S01]  /*d430*/  @!P1 STG.E.U8 desc[UR14][R26.64+0x68], R37 ;  /* 0x000068251a009986 */ /* 0x000fe2000c10110e */
        /* <DEDUP_REMOVED lines=11> */
[C---:B------:R-:W-:Y:S02]  /*d4f0*/  ISETP.LT.OR P1, PT, R41.reuse, 0x79, !P5 ;  /* 0x000000792900780c */ /* 0x040fe40006f21670 */
[----:B------:R-:W-:Y:S01]  /*d500*/  ISETP.LT.OR P5, PT, R41, 0x7a, !P5 ;  /* 0x0000007a2900780c */ /* 0x000fe20006fa1670 */
[----:B------:R-:W-:Y:S01]  /*d510*/  FMUL R167, R167, UR20 ;  /* 0x00000014a7a77c20 */ /* 0x000fe20008400000 */
[----:B0-----:R-:W-:Y:S01]  /*d520*/  F2FP.SATFINITE.E4M3.F32.PACK_AB_MERGE_C R33, RZ, R170, RZ ;  /* 0x000000aaff21723e */ /* 0x001fe200048070ff */
[----:B------:R-:W-:Y:S01]  /*d530*/  FMUL R166, R166, UR20 ;  /* 0x00000014a6a67c20 */ /* 0x000fe20008400000 */
[----:B------:R-:W-:Y:S01]  /*d540*/  F2FP.SATFINITE.E4M3.F32.PACK_AB_MERGE_C R169, RZ, R169, RZ ;  /* 0x000000a9ffa9723e */ /* 0x000fe200048070ff */
[----:B------:R-:W-:Y:S01]  /*d550*/  FMUL R165, R165, UR20 ;  /* 0x00000014a5a57c20 */ /* 0x000fe20008400000 */
[----:B-1----:R-:W-:Y:S01]  /*d560*/  F2FP.SATFINITE.E4M3.F32.PACK_AB_MERGE_C R35, RZ, R168, RZ ;  /* 0x000000a8ff23723e */ /* 0x002fe200048070ff */
[----:B------:R0:W-:Y:S01]  /*d570*/  @!P3 STG.E.U8 desc[UR14][R26.64+0x70], R33 ;  /* 0x000070211a00b986 */ /* 0x0001e2000c10110e */
[----:B------:R-:W-:-:S03]  /*d580*/  F2FP.SATFINITE.E4M3.F32.PACK_AB_MERGE_C R167, RZ, R167, RZ ;  /* 0x000000a7ffa7723e */ /* 0x000fc600048070ff */
[----:B------:R-:W-:Y:S01]  /*d590*/  @!P6 STG.E.U8 desc[UR14][R26.64+0x71], R169 ;  /* 0x000071a91a00e986 */ /* 0x000fe2000c10110e */
[----:B------:R-:W-:-:S03]  /*d5a0*/  ISETP.LT.OR P3, PT, R41, 0x79, !P2 ;  /* 0x000000792900780c */ /* 0x000fc60005761670 */
[----:B------:R1:W-:Y:S01]  /*d5b0*/  @!P1 STG.E.U8 desc[UR14][R24.64+0x78], R35 ;  /* 0x0000782318009986 */ /* 0x0003e2000c10110e */
[----:B------:R-:W-:Y:S02]  /*d5c0*/  ISETP.GE.AND P1, PT, R42, 0x81, PT ;  /* 0x000000812a00780c */ /* 0x000fe40003f26270 */
[C---:B------:R-:W-:Y:S01]  /*d5d0*/  ISETP.LT.OR P2, PT, R41.reuse, 0x7a, !P2 ;  /* 0x0000007a2900780c */ /* 0x040fe20005741670 */
[----:B------:R1:W-:Y:S01]  /*d5e0*/  @!P5 STG.E.U8 desc[UR14][R24.64+0x79], R167 ;  /* 0x000079a71800d986 */ /* 0x0003e2000c10110e */
[----:B------:R-:W-:Y:S01]  /*d5f0*/  ISETP.LT.OR P5, PT, R41, 0x1, !P1 ;  /* 0x000000012900780c */ /* 0x000fe20004fa1670 */
[----:B------:R-:W-:Y:S01]  /*d600*/  FMUL R164, R164, UR20 ;  /* 0x00000014a4a47c20 */ /* 0x000fe20008400000 */
[----:B0-----:R-:W-:Y:S01]  /*d610*/  F2FP.SATFINITE.E4M3.F32.PACK_AB_MERGE_C R33, RZ, R166, RZ ;  /* 0x000000a6ff21723e */ /* 0x001fe200048070ff */
[----:B------:R-:W-:Y:S01]  /*d620*/  FMUL R163, R163, UR20 ;  /* 0x00000014a3a37c20 */ /* 0x000fe20008400000 */
[----:B------:R-:W-:Y:S01]  /*d630*/  ISETP.LT.OR P6, PT, R41, 0x2, !P1 ;  /* 0x000000022900780c */ /* 0x000fe20004fc1670 */
[----:B------:R-:W-:Y:S01]  /*d640*/  FMUL R161, R161, UR20 ;  /* 0x00000014a1a17c20 */ /* 0x000fe20008400000 */
[----:B------:R-:W-:Y:S01]  /*d650*/  F2FP.SATFINITE.E4M3.F32.PACK_AB_MERGE_C R165, RZ, R165, RZ ;  /* 0x000000a5ffa5723e */ /* 0x000fe200048070ff */
[----:B------:R-:W-:Y:S01]  /*d660*/  @!P3 STG.E.U8 desc[UR14][R26.64+0x78], R33 ;  /* 0x000078211a00b986 */ /* 0x000fe2000c10110e */
[----:B-1----:R-:W-:-:S02]  /*d670*/  F2FP.SATFINITE.E4M3.F32.PACK_AB_MERGE_C R35, RZ, R164, RZ ;  /* 0x000000a4ff23723e */ /* 0x002fc400048070ff */
[----:B------:R-:W-:Y:S01]  /*d680*/  ISETP.GE.AND P3, PT, R42, 0x89, PT ;  /* 0x000000892a00780c */ /* 0x000fe20003f66270 */
[----:B------:R0:W-:Y:S01]  /*d690*/  @!P2 STG.E.U8 desc[UR14][R26.64+0x79], R165 ;  /* 0x000079a51a00a986 */ /* 0x0001e2000c10110e */
[----:B------:R-:W-:-:S03]  /*d6a0*/  F2FP.SATFINITE.E4M3.F32.PACK_AB_MERGE_C R163, RZ, R163, RZ ;  /* 0x000000a3ffa3723e */ /* 0x000fc600048070ff */
[----:B------:R-:W-:Y:S01]  /*d6b0*/  @!P5 STG.E.U8 desc[UR14][R30.64], R35 ;  /* 0x000000231e00d986 */ /* 0x000fe2000c10110e */
[C---:B------:R-:W-:Y:S02]  /*d6c0*/  ISETP.LT.OR P5, PT, R41.reuse, 0x2, !P3 ;  /* 0x000000022900780c */ /* 0x040fe40005fa1670 */
[C---:B------:R-:W-:Y:S01]  /*d6d0*/  ISETP.LT.OR P2, PT, R41.reuse, 0x1, !P3 ;  /* 0x000000012900780c */ /* 0x040fe20005f41670 */
        /* <DEDUP_REMOVED lines=18> */
[----:B------:R-:W-:Y:S01]  /*d800*/  F2FP.SATFINITE.E4M3.F32.PACK_AB_MERGE_C R33, RZ, R158, RZ ;  /* 0x0000009eff21723e */ /* 0x000fe200048070ff */
        /* <DEDUP_REMOVED lines=13> */
[----:B-1----:R-:W-:Y:S01]  /*d8e0*/  F2FP.SATFINITE.E4M3.F32.PACK_AB_MERGE_C R27, RZ, R154, RZ ;  /* 0x0000009aff1b723e */ /* 0x002fe200048070ff */
        /* <DEDUP_REMOVED lines=9> */
[----:B------:R-:W-:Y:S01]  /*d980*/  F2FP.SATFINITE.E4M3.F32.PACK_AB_MERGE_C R33, RZ, R152, RZ ;  /* 0x00000098ff21723e */ /* 0x000fe200048070ff */
[----:B------:R-:W-:Y:S01]  /*d990*/  FMUL R22, R22, UR20 ;  /* 0x0000001416167c20 */ /* 0x000fe20008400000 */
[----:B------:R-:W-:Y:S01]  /*d9a0*/  F2FP.SATFINITE.E4M3.F32.PACK_AB_MERGE_C R23, RZ, R23, RZ ;  /* 0x00000017ff17723e */ /* 0x000fe200048070ff */
[----:B------:R-:W-:Y:S01]  /*d9b0*/  @!P5 STG.E.U8 desc[UR14][R28.64+0x11], R153 ;  /* 0x000011991c00d986 */ /* 0x000fe2000c10110e */
[----:B------:R-:W-:-:S03]  /*d9c0*/  ISETP.LT.OR P5, PT, R41, 0x1a, !P3 ;  /* 0x0000001a2900780c */ /* 0x000fc60005fa1670 */
[----:B------:R-:W-:Y:S01]  /*d9d0*/  @!P2 STG.E.U8 desc[UR14][R30.64+0x18], R33 ;  /* 0x000018211e00a986 */ /* 0x000fe2000c10110e */
[----:B------:R-:W-:-:S03]  /*d9e0*/  ISETP.LT.OR P2, PT, R41, 0x19, !P3 ;  /* 0x000000192900780c */ /* 0x000fc60005f41670 */
[----:B------:R1:W-:Y:S01]  /*d9f0*/  @!P6 STG.E.U8 desc[UR14][R30.64+0x19], R23 ;  /* 0x000019171e00e986 */ /* 0x0003e2000c10110e */
[----:B------:R-:W-:Y:S01]  /*da00*/  ISETP.LT.OR P6, PT, R41, 0x21, !P1 ;  /* 0x000000212900780c */ /* 0x000fe20004fc1670 */
[----:B------:R-:W-:Y:S01]  /*da10*/  FMUL R20, R20, UR20 ;  /* 0x0000001414147c20 */ /* 0x000fe20008400000 */
[----:B------:R-:W-:Y:S01]  /*da20*/  F2FP.SATFINITE.E4M3.F32.PACK_AB_MERGE_C R21, RZ, R21, RZ ;  /* 0x00000015ff15723e */ /* 0x000fe200048070ff */
[----:B------:R-:W-:Y:S01]  /*da30*/  FMUL R19, R19, UR20 ;  /* 0x0000001413137c20 */ /* 0x000fe20008400000 */
[----:B0-----:R-:W-:Y:S01]  /*da40*/  F2FP.SATFINITE.E4M3.F32.PACK_AB_MERGE_C R25, RZ, R22, RZ ;  /* 0x00000016ff19723e */ /* 0x001fe200048070ff */
[----:B------:R-:W-:Y:S01]  /*da50*/  FMUL R18, R18, UR20 ;  /* 0x0000001412127c20 */ /* 0x000fe20008400000 */
[----:B-1----:R-:W-:Y:S01]  /*da60*/  F2FP.SATFINITE.E4M3.F32.PACK_AB_MERGE_C R27, RZ, R20, RZ ;  /* 0x00000014ff1b723e */ /* 0x002fe200048070ff */
[----:B------:R0:W-:Y:S01]  /*da70*/  @!P5 STG.E.U8 desc[UR14][R28.64+0x19], R21 ;  /* 0x000019151c00d986 */ /* 0x0001e2000c10110e */
[----:B------:R-:W-:-:S03]  /*da80*/  ISETP.LT.OR P5, PT, R41, 0x22, !P1 ;  /* 0x000000222900780c */ /* 0x000fc60004fa1670 */
[----:B------:R-:W-:Y:S01]  /*da90*/  @!P2 STG.E.U8 desc[UR14][R28.64+0x18], R25 ;  /* 0x000018191c00a986 */ /* 0x000fe2000c10110e */
[----:B------:R-:W-:-:S03]  /*daa0*/  ISETP.LT.OR P2, PT, R41, 0x21, !P3 ;  /* 0x000000212900780c */ /* 0x000fc60005f41670 */
[----:B------:R-:W-:Y:S01]  /*dab0*/  @!P6 STG.E.U8 desc[UR14][R30.64+0x20], R27 ;  /* 0x0000201b1e00e986 */ /* 0x000fe2000c10110e */
[----:B------:R-:W-:Y:S01]  /*dac0*/  ISETP.LT.OR P6, PT, R41, 0x22, !P3 ;  /* 0x000000222900780c */ /* 0x000fe20005fc1670 */
[----:B------:R-:W-:Y:S01]  /*dad0*/  FMUL R17, R17, UR20 ;  /* 0x0000001411117c20 */ /* 0x000fe20008400000 */
[----:B------:R-:W-:Y:S01]  /*dae0*/  F2FP.SATFINITE.E4M3.F32.PACK_AB_MERGE_C R19, RZ, R19, RZ ;  /* 0x00000013ff13723e */ /* 0x000fe200048070ff */
        /* <DEDUP_REMOVED lines=25> */
[----:B--2---:R-:W-:Y:S01]  /*dc80*/  F2FP.SATFINITE.E4M3.F32.PACK_AB_MERGE_C R17, RZ, R12, RZ ;  /* 0x0000000cff11723e */ /* 0x004fe200048070ff */
        /* <DEDUP_REMOVED lines=12> */
[----:B------:R-:W4:Y:S01]  /*dd50*/  LDL.LU R222, [R1+0x14] ;  /* 0x0000140001de7983 */ /* 0x000f220000300800 */
[----:B-1----:R-:W-:-:S03]  /*dd60*/  F2FP.SATFINITE.E4M3.F32.PACK_AB_MERGE_C R13, RZ, R8, RZ ;  /* 0x00000008ff0d723e */ /* 0x002fc600048070ff */
        /* <DEDUP_REMOVED lines=8> */
[----:B------:R-:W4:Y:S01]  /*ddf0*/  LDL.LU R223, [R1+0x10] ;  /* 0x0000100001df7983 */ /* 0x000f220000300800 */
[----:B------:R-:W-:Y:S01]  /*de00*/  FMUL R6, R6, UR20 ;  /* 0x0000001406067c20 */ /* 0x000fe20008400000 */
[----:B-----5:R-:W-:Y:S01]  /*de10*/  FMUL R2, R2, UR20 ;  /* 0x0000001402027c20 */ /* 0x020fe20008400000 */
[----:B------:R-:W-:Y:S01]  /*de20*/  F2FP.SATFINITE.E4M3.F32.PACK_AB_MERGE_C R5, RZ, R5, RZ ;  /* 0x00000005ff05723e */ /* 0x000fe200048070ff */
[----:B------:R1:W-:Y:S01]  /*de30*/  @!P5 STG.E.U8 desc[UR14][R30.64+0x39], R7 ;  /* 0x000039071e00d986 */ /* 0x0003e2000c10110e */
[----:B------:R-:W-:Y:S01]  /*de40*/  FMUL R3, R3, UR20 ;  /* 0x0000001403037c20 */ /* 0x000fe20008400000 */
[----:B--2---:R-:W-:Y:S01]  /*de50*/  F2FP.SATFINITE.E4M3.F32.PACK_AB_MERGE_C R11, RZ, R6, RZ ;  /* 0x00000006ff0b723e */ /* 0x004fe200048070ff */
[----:B------:R-:W-:Y:S01]  /*de60*/  FMUL R0, R0, UR20 ;  /* 0x0000001400007c20 */ /* 0x000fe20008400000 */
[----:B------:R-:W2:Y:S01]  /*de70*/  LDL.LU R221, [R1+0x18] ;  /* 0x0000180001dd7983 */ /* 0x000ea20000300800 */
[----:B------:R-:W-:Y:S01]  /*de80*/  ISETP.LT.OR P5, PT, R41, 0x42, !P1 ;  /* 0x000000422900780c */ /* 0x000fe20004fa1670 */
[----:B------:R-:W-:Y:S01]  /*de90*/  FMUL R4, R4, UR20 ;  /* 0x0000001404047c20 */ /* 0x000fe20008400000 */
[----:B0-----:R-:W-:Y:S01]  /*dea0*/  F2FP.SATFINITE.E4M3.F32.PACK_AB_MERGE_C R13, RZ, R3, RZ ;  /* 0x00000003ff0d723e */ /* 0x001fe200048070ff */
[----:B------:R0:W-:Y:S01]  /*deb0*/  @!P6 STG.E.U8 desc[UR14][R28.64+0x39], R5 ;  /* 0x000039051c00e986 */ /* 0x0001e2000c10110e */
[----:B-1----:R-:W-:Y:S01]  /*dec0*/  F2FP.SATFINITE.E4M3.F32.PACK_AB_MERGE_C R7, RZ, R2, RZ ;  /* 0x00000002ff07723e */ /* 0x002fe200048070ff */
[----:B---3--:R-:W-:-:S02]  /*ded0*/  FMUL R2, R224, UR20 ;  /* 0x00000014e0027c20 */ /* 0x008fc40008400000 */
[----:B------:R1:W-:Y:S01]  /*dee0*/  @!P2 STG.E.U8 desc[UR14][R28.64+0x38], R11 ;  /* 0x0000380b1c00a986 */ /* 0x0003e2000c10110e */
[----:B----4-:R-:W-:Y:S01]  /*def0*/  FMUL R3, R225, UR20 ;  /* 0x00000014e1037c20 */ /* 0x010fe20008400000 */
[C---:B------:R-:W-:Y:S02]  /*df00*/  ISETP.LT.OR P2, PT, R41.reuse, 0x41, !P1 ;  /* 0x000000412900780c */ /* 0x040fe40004f41670 */
[----:B------:R-:W3:Y:S01]  /*df10*/  LDL.LU R224, [R1+0x1c] ;  /* 0x00001c0001e07983 */ /* 0x000ee20000300800 */
[----:B------:R-:W-:Y:S02]  /*df20*/  F2FP.SATFINITE.E4M3.F32.PACK_AB_MERGE_C R9, RZ, R4, RZ ;  /* 0x00000004ff09723e */ /* 0x000fe400048070ff */
[----:B0-----:R-:W-:Y:S01]  /*df30*/  F2FP.SATFINITE.E4M3.F32.PACK_AB_MERGE_C R5, RZ, R0, RZ ;  /* 0x00000000ff05723e */ /* 0x001fe200048070ff */
[----:B------:R-:W4:Y:S01]  /*df40*/  LDL.LU R225, [R1+0x20] ;  /* 0x0000200001e17983 */ /* 0x000f220000300800 */
[----:B------:R-:W-:Y:S01]  /*df50*/  FMUL R0, R226, UR20 ;  /* 0x00000014e2007c20 */ /* 0x000fe20008400000 */
[----:B------:R-:W-:-:S02]  /*df60*/  ISETP.LT.OR P6, PT, R41, 0x41, !P3 ;  /* 0x000000412900780c */ /* 0x000fc40005fc1670 */
[----:B-1----:R-:W-:Y:S01]  /*df70*/  F2FP.SATFINITE.E4M3.F32.PACK_AB_MERGE_C R11, RZ, R2, RZ ;  /* 0x00000002ff0b723e */ /* 0x002fe200048070ff */
[----:B------:R-:W4:Y:S01]  /*df80*/  LDL.LU R226, [R1+0x24] ;  /* 0x0000240001e27983 */ /* 0x000f220000300800 */
[----:B------:R-:W-:-:S03]  /*df90*/  FMUL R2, R227, UR20 ;  /* 0x00000014e3027c20 */ /* 0x000fc60008400000 */
[----:B------:R-:W4:Y:S04]  /*dfa0*/  LDL.LU R227, [R1+0x28] ;  /* 0x0000280001e37983 */ /* 0x000f280000300800 */
[----:B------:R-:W-:Y:S01]  /*dfb0*/  @!P5 STG.E.U8 desc[UR14][R30.64+0x41], R13 ;  /* 0x0000410d1e00d986 */ /* 0x000fe2000c10110e */
[----:B------:R-:W-:-:S03]  /*dfc0*/  ISETP.LT.OR P5, PT, R41, 0x42, !P3 ;  /* 0x000000422900780c */ /* 0x000fc60005fa1670 */
[----:B------:R0:W-:Y:S01]  /*dfd0*/  @!P2 STG.E.U8 desc[UR14][R30.64+0x40], R9 ;  /* 0x000040091e00a986 */ /* 0x0001e2000c10110e */
[----:B------:R-:W-:-:S03]  /*dfe0*/  ISETP.LT.OR P2, PT, R41, 0x49, !P1 ;  /* 0x000000492900780c */ /* 0x000fc60004f41670 */
[----:B------:R1:W-:Y:S01]  /*dff0*/  @!P6 STG.E.U8 desc[UR14][R28.64+0x40], R7 ;  /* 0x000040071c00e986 */ /* 0x0003e2000c10110e */
[----:B------:R-:W-:-:S03]  /*e000*/  ISETP.LT.OR P6, PT, R41, 0x4a, !P1 ;  /* 0x0000004a2900780c */ /* 0x000fc60004fc1670 */
[----:B------:R-:W4:Y:S04]  /*e010*/  LDL.LU R220, [R1+0x2c] ;  /* 0x00002c0001dc7983 */ /* 0x000f280000300800 */
[----:B------:R2:W-:Y:S01]  /*e020*/  @!P5 STG.E.U8 desc[UR14][R28.64+0x41], R5 ;  /* 0x000041051c00d986 */ /* 0x0005e2000c10110e */
[----:B0-----:R-:W-:-:S03]  /*e030*/  F2FP.SATFINITE.E4M3.F32.PACK_AB_MERGE_C R9, RZ, R3, RZ ;  /* 0x00000003ff09723e */ /* 0x001fc600048070ff */
[----:B------:R-:W-:Y:S01]  /*e040*/  @!P2 STG.E.U8 desc[UR14][R30.64+0x48], R11 ;  /* 0x0000480b1e00a986 */ /* 0x000fe2000c10110e */
[----:B------:R-:W-:Y:S02]  /*e050*/  ISETP.LT.OR P2, PT, R41, 0x49, !P3 ;  /* 0x000000492900780c */ /* 0x000fe40005f41670 */
[----:B-1----:R-:W-:Y:S02]  /*e060*/  F2FP.SATFINITE.E4M3.F32.PACK_AB_MERGE_C R7, RZ, R0, RZ ;  /* 0x00000000ff07723e */ /* 0x002fe400048070ff */
[----:B------:R-:W-:Y:S01]  /*e070*/  F2FP.SATFINITE.E4M3.F32.PACK_AB_MERGE_C R13, RZ, R2, RZ ;  /* 0x00000002ff0d723e */ /* 0x000fe200048070ff */
[----:B------:R0:W-:Y:S08]  /*e080*/  @!P6 STG.E.U8 desc[UR14][R30.64+0x49], R9 ;  /* 0x000049091e00e986 */ /* 0x0001f0000c10110e */
[----:B------:R1:W-:Y:S01]  /*e090*/  @!P2 STG.E.U8 desc[UR14][R28.64+0x48], R7 ;  /* 0x000048071c00a986 */ /* 0x0003e2000c10110e */
[----:B------:R-:W-:Y:S01]  /*e0a0*/  FMUL R0, R222, UR20 ;  /* 0x00000014de007c20 */ /* 0x000fe20008400000 */
[----:B------:R-:W-:-:S02]  /*e0b0*/  FMUL R3, R223, UR20 ;  /* 0x00000014df037c20 */ /* 0x000fc40008400000 */
[----:B------:R-:W4:Y:S03]  /*e0c0*/  LDL.LU R223, [R1+0x30] ;  /* 0x0000300001df7983 */ /* 0x000f260000300800 */
[----:B--2---:R-:W-:Y:S01]  /*e0d0*/  F2FP.SATFINITE.E4M3.F32.PACK_AB_MERGE_C R5, RZ, R3, RZ ;  /* 0x00000003ff05723e */ /* 0x004fe200048070ff */
[----:B------:R-:W2:Y:S01]  /*e0e0*/  LDL.LU R222, [R1+0x34] ;  /* 0x0000340001de7983 */ /* 0x000ea20000300800 */
[----:B------:R-:W-:Y:S01]  /*e0f0*/  FMUL R2, R221, UR20 ;  /* 0x00000014dd027c20 */ /* 0x000fe20008400000 */
[----:B0-----:R-:W-:-:S04]  /*e100*/  F2FP.SATFINITE.E4M3.F32.PACK_AB_MERGE_C R9, RZ, R0, RZ ;  /* 0x00000000ff09723e */ /* 0x001fc800048070ff */
[----:B------:R-:W-:Y:S01]  /*e110*/  F2FP.SATFINITE.E4M3.F32.PACK_AB_MERGE_C R11, RZ, R2, RZ ;  /* 0x00000002ff0b723e */ /* 0x000fe200048070ff */
[----:B---3--:R-:W-:Y:S02]  /*e120*/  FMUL R3, R224, UR20 ;  /* 0x00000014e0037c20 */ /* 0x008fe40008400000 */
[----:B------:R-:W3:Y:S01]  /*e130*/  LDL.LU R224, [R1+0x38] ;  /* 0x0000380001e07983 */ /* 0x000ee20000300800 */
[----:B----4-:R-:W-:Y:S02]  /*e140*/  FMUL R0, R225, UR20 ;  /* 0x00000014e1007c20 */ /* 0x010fe40008400000 */
[----:B-1----:R-:W-:Y:S01]  /*e150*/  F2FP.SATFINITE.E4M3.F32.PACK_AB_MERGE_C R7, RZ, R3, RZ ;  /* 0x00000003ff07723e */ /* 0x002fe200048070ff */
[----:B------:R-:W4:Y:S01]  /*e160*/  LDL.LU R225, [R1+0x3c] ;  /* 0x00003c0001e17983 */ /* 0x000f220000300800 */
[----:B------:R-:W-:-:S03]  /*e170*/  FMUL R2, R226, UR20 ;  /* 0x00000014e2027c20 */ /* 0x000fc60008400000 */
[----:B------:R-:W4:Y:S01]  /*e180*/  LDL.LU R226, [R1+0x40] ;  /* 0x0000400001e27983 */ /* 0x000f220000300800 */
[----:B------:R-:W-:-:S03]  /*e190*/  FMUL R3, R227, UR20 ;  /* 0x00000014e3037c20 */ /* 0x000fc60008400000 */
[----:B------:R-:W4:Y:S01]  /*e1a0*/  LDL.LU R227, [R1+0x44] ;  /* 0x0000440001e37983 */ /* 0x000f220000300800 */
[C---:B------:R-:W-:Y:S02]  /*e1b0*/  ISETP.LT.OR P5, PT, R41.reuse, 0x4a, !P3 ;  /* 0x0000004a2900780c */ /* 0x040fe40005fa1670 */
[C---:B------:R-:W-:Y:S01]  /*e1c0*/  ISETP.LT.OR P6, PT, R41.reuse, 0x51, !P1 ;  /* 0x000000512900780c */ /* 0x040fe20004fc1670 */
[----:B------:R-:W4:Y:S01]  /*e1d0*/  LDL.LU R218, [R1+0x48] ;  /* 0x0000480001da7983 */ /* 0x000f220000300800 */
[----:B------:R-:W-:-:S03]  /*e1e0*/  ISETP.LT.OR P2, PT, R41, 0x51, !P3 ;  /* 0x000000512900780c */ /* 0x000fc60005f41670 */
[----:B------:R-:W4:Y:S04]  /*e1f0*/  LDL.LU R219, [R1+0x4c] ;  /* 0x00004c0001db7983 */ /* 0x000f280000300800 */
[----:B------:R-:W4:Y:S04]  /*e200*/  LDL.LU R221, [R1+0x50] ;  /* 0x0000500001dd7983 */ /* 0x000f280000300800 */
[----:B------:R0:W-:Y:S01]  /*e210*/  @!P5 STG.E.U8 desc[UR14][R28.64+0x49], R13 ;  /* 0x0000490d1c00d986 */ /* 0x0001e2000c10110e */
[----:B------:R-:W-:-:S03]  /*e220*/  ISETP.LT.OR P5, PT, R41, 0x52, !P1 ;  /* 0x000000522900780c */ /* 0x000fc60004fa1670 */
[----:B------:R1:W-:Y:S01]  /*e230*/  @!P6 STG.E.U8 desc[UR14][R30.64+0x50], R5 ;  /* 0x000050051e00e986 */ /* 0x0003e2000c10110e */
[----:B------:R-:W-:Y:S02]  /*e240*/  ISETP.LT.OR P6, PT, R41, 0x52, !P3 ;  /* 0x000000522900780c */ /* 0x000fe40005fc1670 */
[----:B0-----:R-:W-:-:S07]  /*e250*/  F2FP.SATFINITE.E4M3.F32.PACK_AB_MERGE_C R13, RZ, R2, RZ ;  /* 0x00000002ff0d723e */ /* 0x001fce00048070ff */
[----:B------:R0:W-:Y:S01]  /*e260*/  @!P5 STG.E.U8 desc[UR14][R30.64+0x51], R9 ;  /* 0x000051091e00d986 */ /* 0x0001e2000c10110e */
[C---:B------:R-:W-:Y:S02]  /*e270*/  ISETP.LT.OR P5, PT, R41.reuse, 0x5a, !P1 ;  /* 0x0000005a2900780c */ /* 0x040fe40004fa1670 */
[----:B-1----:R-:W-:Y:S01]  /*e280*/  F2FP.SATFINITE.E4M3.F32.PACK_AB_MERGE_C R5, RZ, R0, RZ ;  /* 0x00000000ff05723e */ /* 0x002fe200048070ff */
[----:B------:R-:W-:Y:S01]  /*e290*/  @!P2 STG.E.U8 desc[UR14][R28.64+0x50], R11 ;  /* 0x0000500b1c00a986 */ /* 0x000fe2000c10110e */
[C---:B------:R-:W-:Y:S01]  /*e2a0*/  ISETP.LT.OR P2, PT, R41.reuse, 0x59, !P1 ;  /* 0x000000592900780c */ /* 0x040fe20004f41670 */
[----:B------:R-:W-:Y:S02]  /*e2b0*/  FMUL R0, R220, UR20 ;  /* 0x00000014dc007c20 */ /* 0x000fe40008400000 */
[----:B------:R1:W-:Y:S01]  /*e2c0*/  @!P6 STG.E.U8 desc[UR14][R28.64+0x51], R7 ;  /* 0x000051071c00e986 */ /* 0x0003e2000c10110e */
[----:B------:R-:W-:-:S03]  /*e2d0*/  ISETP.LT.OR P6, PT, R41, 0x59, !P3 ;  /* 0x000000592900780c */ /* 0x000fc60005fc1670 */
[----:B------:R-:W4:Y:S01]  /*e2e0*/  LDL.LU R220, [R1+0x54] ;  /* 0x0000540001dc7983 */ /* 0x000f220000300800 */
[----:B0-----:R-:W-:-:S03]  /*e2f0*/  F2FP.SATFINITE.E4M3.F32.PACK_AB_MERGE_C R9, RZ, R3, RZ ;  /* 0x00000003ff09723e */ /* 0x001fc600048070ff */
[----:B------:R-:W-:Y:S01]  /*e300*/  @!P5 STG.E.U8 desc[UR14][R30.64+0x59], R13 ;  /* 0x0000590d1e00d986 */ /* 0x000fe2000c10110e */
[----:B-1----:R-:W-:-:S03]  /*e310*/  F2FP.SATFINITE.E4M3.F32.PACK_AB_MERGE_C R7, RZ, R0, RZ ;  /* 0x00000000ff07723e */ /* 0x002fc600048070ff */
[----:B------:R0:W-:Y:S04]  /*e320*/  @!P2 STG.E.U8 desc[UR14][R30.64+0x58], R5 ;  /* 0x000058051e00a986 */ /* 0x0001e8000c10110e */
[----:B------:R1:W-:Y:S01]  /*e330*/  @!P6 STG.E.U8 desc[UR14][R28.64+0x58], R9 ;  /* 0x000058091c00e986 */ /* 0x0003e2000c10110e */
[----:B------:R-:W-:-:S03]  /*e340*/  FMUL R2, R223, UR20 ;  /* 0x00000014df027c20 */ /* 0x000fc60008400000 */
[----:B------:R-:W4:Y:S01]  /*e350*/  LDL.LU R223, [R1+0x58] ;  /* 0x0000580001df7983 */ /* 0x000f220000300800 */
[----:B--2---:R-:W-:Y:S01]  /*e360*/  FMUL R3, R222, UR20 ;  /* 0x00000014de037c20 */ /* 0x004fe20008400000 */
[----:B------:R-:W-:Y:S02]  /*e370*/  F2FP.SATFINITE.E4M3.F32.PACK_AB_MERGE_C R11, RZ, R2, RZ ;  /* 0x00000002ff0b723e */ /* 0x000fe400048070ff */
[----:B------:R-:W2:Y:S02]  /*e380*/  LDL.LU R222, [R1+0x5c] ;  /* 0x00005c0001de7983 */ /* 0x000ea40000300800 */
[----:B0-----:R-:W-:Y:S01]  /*e390*/  F2FP.SATFINITE.E4M3.F32.PACK_AB_MERGE_C R5, RZ, R3, RZ ;  /* 0x00000003ff05723e */ /* 0x001fe200048070ff */
[----:B---3--:R-:W-:Y:S02]  /*e3a0*/  FMUL R0, R224, UR20 ;  /* 0x00000014e0007c20 */ /* 0x008fe40008400000 */
[----:B------:R-:W3:Y:S01]  /*e3b0*/  LDL.LU R224, [R1+0x60] ;  /* 0x0000600001e07983 */ /* 0x000ee20000300800 */
[----:B----4-:R-:W-:-:S02]  /*e3c0*/  FMUL R2, R225, UR20 ;  /* 0x00000014e1027c20 */ /* 0x010fc40008400000 */
[----:B-1----:R-:W-:Y:S01]  /*e3d0*/  F2FP.SATFINITE.E4M3.F32.PACK_AB_MERGE_C R9, RZ, R0, RZ ;  /* 0x00000000ff09723e */ /* 0x002fe200048070ff */
[----:B------:R-:W4:Y:S01]  /*e3e0*/  LDL.LU R225, [R1+0x64] ;  /* 0x0000640001e17983 */ /* 0x000f220000300800 */
[----:B------:R-:W-:-:S03]  /*e3f0*/  FMUL R3, R226, UR20 ;  /* 0x00000014e2037c20 */ /* 0x000fc60008400000 */
[----:B------:R-:W4:Y:S01]  /*e400*/  LDL.LU R226, [R1+0x68] ;  /* 0x0000680001e27983 */ /* 0x000f220000300800 */
[----:B------:R-:W-:-:S03]  /*e410*/  FMUL R0, R227, UR20 ;  /* 0x00000014e3007c20 */ /* 0x000fc60008400000 */
[----:B------:R-:W4:Y:S01]  /*e420*/  LDL.LU R227, [R1+0x6c] ;  /* 0x00006c0001e37983 */ /* 0x000f220000300800 */
[C---:B------:R-:W-:Y:S02]  /*e430*/  ISETP.LT.OR P5, PT, R41.reuse, 0x5a, !P3 ;  /* 0x0000005a2900780c */ /* 0x040fe40005fa1670 */
[C---:B------:R-:W-:Y:S02]  /*e440*/  ISETP.LT.OR P2, PT, R41.reuse, 0x61, !P1 ;  /* 0x000000612900780c */ /* 0x040fe40004f41670 */
[----:B------:R-:W-:-:S09]  /*e450*/  ISETP.LT.OR P6, PT, R41, 0x62, !P1 ;  /* 0x000000622900780c */ /* 0x000fd20004fc1670 */
[----:B------:R0:W-:Y:S01]  /*e460*/  @!P5 STG.E.U8 desc[UR14][R28.64+0x59], R7 ;  /* 0x000059071c00d986 */ /* 0x0001e2000c10110e */
[----:B------:R-:W-:-:S03]  /*e470*/  ISETP.LT.OR P5, PT, R41, 0x62, !P3 ;  /* 0x000000622900780c */ /* 0x000fc60005fa1670 */
[----:B------:R-:W-:Y:S01]  /*e480*/  @!P2 STG.E.U8 desc[UR14][R30.64+0x60], R11 ;  /* 0x0000600b1e00a986 */ /* 0x000fe2000c10110e */
[----:B------:R-:W-:-:S03]  /*e490*/  ISETP.LT.OR P2, PT, R41, 0x61, !P3 ;  /* 0x000000612900780c */ /* 0x000fc60005f41670 */
[----:B------:R1:W-:Y:S01]  /*e4a0*/  @!P6 STG.E.U8 desc[UR14][R30.64+0x61], R5 ;  /* 0x000061051e00e986 */ /* 0x0003e2000c10110e */
[----:B------:R-:W-:Y:S02]  /*e4b0*/  ISETP.LT.OR P6, PT, R41, 0x69, !P1 ;  /* 0x000000692900780c */ /* 0x000fe40004fc1670 */
[----:B------:R-:W-:Y:S02]  /*e4c0*/  F2FP.SATFINITE.E4M3.F32.PACK_AB_MERGE_C R13, RZ, R2, RZ ;  /* 0x00000002ff0d723e */ /* 0x000fe400048070ff */
[----:B0-----:R-:W-:-:S03]  /*e4d0*/  F2FP.SATFINITE.E4M3.F32.PACK_AB_MERGE_C R7, RZ, R3, RZ ;  /* 0x00000003ff07723e */ /* 0x001fc600048070ff */
[----:B------:R-:W-:Y:S01]  /*e4e0*/  @!P5 STG.E.U8 desc[UR14][R28.64+0x61], R13 ;  /* 0x0000610d1c00d986 */ /* 0x000fe2000c10110e */
[----:B------:R-:W-:-:S03]  /*e4f0*/  ISETP.LT.OR P5, PT, R41, 0x6a, !P1 ;  /* 0x0000006a2900780c */ /* 0x000fc60004fa1670 */
[----:B------:R0:W-:Y:S01]  /*e500*/  @!P2 STG.E.U8 desc[UR14][R28.64+0x60], R9 ;  /* 0x000060091c00a986 */ /* 0x0001e2000c10110e */
[----:B------:R-:W-:-:S03]  /*e510*/  ISETP.LT.OR P2, PT, R41, 0x69, !P3 ;  /* 0x000000692900780c */ /* 0x000fc60005f41670 */
[----:B------:R0:W-:Y:S01]  /*e520*/  @!P6 STG.E.U8 desc[UR14][R30.64+0x68], R7 ;  /* 0x000068071e00e986 */ /* 0x0001e2000c10110e */
[----:B------:R-:W-:Y:S01]  /*e530*/  ISETP.LT.OR P6, PT, R41, 0x6a, !P3 ;  /* 0x0000006a2900780c */ /* 0x000fe20005fc1670 */
[----:B------:R-:W-:Y:S01]  /*e540*/  FMUL R2, R218, UR20 ;  /* 0x00000014da027c20 */ /* 0x000fe20008400000 */
[----:B------:R-:W-:Y:S01]  /*e550*/  FMUL R3, R219, UR20 ;  /* 0x00000014db037c20 */ /* 0x000fe20008400000 */
[----:B-1----:R-:W-:-:S03]  /*e560*/  F2FP.SATFINITE.E4M3.F32.PACK_AB_MERGE_C R5, RZ, R0, RZ ;  /* 0x00000000ff05723e */ /* 0x002fc600048070ff */
[----:B------:R-:W-:Y:S02]  /*e570*/  F2FP.SATFINITE.E4M3.F32.PACK_AB_MERGE_C R11, RZ, R2, RZ ;  /* 0x00000002ff0b723e */ /* 0x000fe400048070ff */
[----:B0-----:R-:W-:Y:S01]  /*e580*/  F2FP.SATFINITE.E4M3.F32.PACK_AB_MERGE_C R9, RZ, R3, RZ ;  /* 0x00000003ff09723e */ /* 0x001fe200048070ff */
[----:B------:R-:W-:Y:S01]  /*e590*/  @!P5 STG.E.U8 desc[UR14][R30.64+0x69], R5 ;  /* 0x000069051e00d986 */ /* 0x000fe2000c10110e */
[----:B------:R-:W-:-:S03]  /*e5a0*/  ISETP.LT.OR P5, PT, R41, 0x71, !P3 ;  /* 0x000000712900780c */ /* 0x000fc60005fa1670 */
[----:B------:R-:W-:Y:S01]  /*e5b0*/  @!P2 STG.E.U8 desc[UR14][R28.64+0x68], R11 ;  /* 0x0000680b1c00a986 */ /* 0x000fe2000c10110e */
[----:B------:R-:W-:-:S03]  /*e5c0*/  ISETP.LT.OR P2, PT, R41, 0x71, !P1 ;  /* 0x000000712900780c */ /* 0x000fc60004f41670 */
[----:B------:R-:W-:Y:S01]  /*e5d0*/  @!P6 STG.E.U8 desc[UR14][R28.64+0x69], R9 ;  /* 0x000069091c00e986 */ /* 0x000fe2000c10110e */
[----:B------:R-:W-:Y:S01]  /*e5e0*/  ISETP.LT.OR P6, PT, R41, 0x72, !P1 ;  /* 0x000000722900780c */ /* 0x000fe20004fc1670 */
[----:B------:R-:W-:Y:S01]  /*e5f0*/  FMUL R0, R221, UR20 ;  /* 0x00000014dd007c20 */ /* 0x000fe20008400000 */
[----:B------:R-:W-:-:S04]  /*e600*/  FMUL R2, R220, UR20 ;  /* 0x00000014dc027c20 */ /* 0x000fc80008400000 */
[----:B------:R-:W-:Y:S02]  /*e610*/  F2FP.SATFINITE.E4M3.F32.PACK_AB_MERGE_C R7, RZ, R0, RZ ;  /* 0x00000000ff07723e */ /* 0x000fe400048070ff */
[----:B------:R-:W-:-:S03]  /*e620*/  F2FP.SATFINITE.E4M3.F32.PACK_AB_MERGE_C R13, RZ, R2, RZ ;  /* 0x00000002ff0d723e */ /* 0x000fc600048070ff */
[----:B------:R0:W-:Y:S01]  /*e630*/  @!P2 STG.E.U8 desc[UR14][R30.64+0x70], R7 ;  /* 0x000070071e00a986 */ /* 0x0001e2000c10110e */
[----:B------:R-:W-:-:S03]  /*e640*/  ISETP.LT.OR P2, PT, R41, 0x79, !P1 ;  /* 0x000000792900780c */ /* 0x000fc60004f41670 */
[----:B------:R1:W-:Y:S01]  /*e650*/  @!P6 STG.E.U8 desc[UR14][R30.64+0x71], R13 ;  /* 0x0000710d1e00e986 */ /* 0x0003e2000c10110e */
[C---:B------:R-:W-:Y:S02]  /*e660*/  ISETP.LT.OR P6, PT, R41.reuse, 0x72, !P3 ;  /* 0x000000722900780c */ /* 0x040fe40005fc1670 */
[----:B------:R-:W-:Y:S01]  /*e670*/  ISETP.LT.OR P1, PT, R41, 0x7a, !P1 ;  /* 0x0000007a2900780c */ /* 0x000fe20004f21670 */
[----:B------:R-:W-:-:S05]  /*e680*/  FMUL R3, R223, UR20 ;  /* 0x00000014df037c20 */ /* 0x000fca0008400000 */
[----:B------:R-:W-:Y:S01]  /*e690*/  F2FP.SATFINITE.E4M3.F32.PACK_AB_MERGE_C R15, RZ, R3, RZ ;  /* 0x00000003ff0f723e */ /* 0x000fe200048070ff */
[----:B--2---:R-:W-:-:S04]  /*e6a0*/  FMUL R0, R222, UR20 ;  /* 0x00000014de007c20 */ /* 0x004fc80008400000 */
[----:B------:R1:W-:Y:S01]  /*e6b0*/  @!P5 STG.E.U8 desc[UR14][R28.64+0x70], R15 ;  /* 0x0000700f1c00d986 */ /* 0x0003e2000c10110e */
[C---:B------:R-:W-:Y:S02]  /*e6c0*/  ISETP.LT.OR P5, PT, R41.reuse, 0x79, !P3 ;  /* 0x000000792900780c */ /* 0x040fe40005fa1670 */
[----:B------:R-:W-:Y:S02]  /*e6d0*/  ISETP.LT.OR P3, PT, R41, 0x7a, !P3 ;  /* 0x0000007a2900780c */ /* 0x000fe40005f61670 */
[----:B0-----:R-:W-:Y:S01]  /*e6e0*/  F2FP.SATFINITE.E4M3.F32.PACK_AB_MERGE_C R7, RZ, R0, RZ ;  /* 0x00000000ff07723e */ /* 0x001fe200048070ff */
[----:B---3--:R-:W-:Y:S01]  /*e6f0*/  FMUL R2, R224, UR20 ;  /* 0x00000014e0027c20 */ /* 0x008fe20008400000 */
[----:B----4-:R-:W-:-:S04]  /*e700*/  FMUL R3, R225, UR20 ;  /* 0x00000014e1037c20 */ /* 0x010fc80008400000 */
[----:B------:R-:W-:Y:S01]  /*e710*/  F2FP.SATFINITE.E4M3.F32.PACK_AB_MERGE_C R9, RZ, R2, RZ ;  /* 0x00000002ff09723e */ /* 0x000fe200048070ff */
[----:B------:R-:W-:Y:S01]  /*e720*/  FMUL R4, R226, UR20 ;  /* 0x00000014e2047c20 */ /* 0x000fe20008400000 */
[----:B------:R-:W-:Y:S01]  /*e730*/  FMUL R5, R227, UR20 ;  /* 0x00000014e3057c20 */ /* 0x000fe20008400000 */
[----:B------:R-:W-:-:S03]  /*e740*/  F2FP.SATFINITE.E4M3.F32.PACK_AB_MERGE_C R3, RZ, R3, RZ ;  /* 0x00000003ff03723e */ /* 0x000fc600048070ff */
[----:B------:R-:W-:Y:S02]  /*e750*/  F2FP.SATFINITE.E4M3.F32.PACK_AB_MERGE_C R11, RZ, R4, RZ ;  /* 0x00000004ff0b723e */ /* 0x000fe400048070ff */
[----:B------:R-:W-:Y:S01]  /*e760*/  F2FP.SATFINITE.E4M3.F32.PACK_AB_MERGE_C R5, RZ, R5, RZ ;  /* 0x00000005ff05723e */ /* 0x000fe200048070ff */
[----:B------:R1:W-:Y:S04]  /*e770*/  @!P6 STG.E.U8 desc[UR14][R28.64+0x71], R7 ;  /* 0x000071071c00e986 */ /* 0x0003e8000c10110e */
[----:B------:R1:W-:Y:S04]  /*e780*/  @!P2 STG.E.U8 desc[UR14][R30.64+0x78], R9 ;  /* 0x000078091e00a986 */ /* 0x0003e8000c10110e */
[----:B------:R1:W-:Y:S04]  /*e790*/  @!P1 STG.E.U8 desc[UR14][R30.64+0x79], R3 ;  /* 0x000079031e009986 */ /* 0x0003e8000c10110e */
[----:B------:R1:W-:Y:S04]  /*e7a0*/  @!P5 STG.E.U8 desc[UR14][R28.64+0x78], R11 ;  /* 0x0000780b1c00d986 */ /* 0x0003e8000c10110e */
[----:B------:R1:W-:Y:S02]  /*e7b0*/  @!P3 STG.E.U8 desc[UR14][R28.64+0x79], R5 ;  /* 0x000079051c00b986 */ /* 0x0003e4000c10110e */
.L_x_295:
[----:B------:R-:W-:Y:S05]  /*e7c0*/  BSYNC B0 ;  /* 0x0000000000007941 */ /* 0x000fea0003800000 */
.L_x_37:
[----:B01---5:R-:W2:Y:S04]  /*e7d0*/  LDL.LU R3, [R1+0x74] ;  /* 0x0000740001037983 */ /* 0x023ea80000300800 */
[----:B------:R-:W2:Y:S01]  /*e7e0*/  LDL.LU R2, [R1+0x78] ;  /* 0x0000780001027983 */ /* 0x000ea20000300800 */
[----:B------:R-:W-:Y:S01]  /*e7f0*/  ULDC UR6, c[0x0][0xc] ;  /* 0x0000030000067ab9 */ /* 0x000fe20000000800 */
[----:B------:R-:W-:Y:S01]  /*e800*/  ULDC UR7, c[0x0][0x10] ;  /* 0x0000040000077ab9 */ /* 0x000fe20000000800 */
[----:B------:R-:W2:Y:S01]  /*e810*/  LDC R5, c[0x0][0x14] ;  /* 0x00000500ff057b82 */ /* 0x000ea20000000800 */
[----:B------:R-:W-:Y:S01]  /*e820*/  UIMAD.WIDE.U32 UR6, UR6, UR7, URZ ;  /* 0x00000007060672a5 */ /* 0x000fe2000f8e003f */
[----:B------:R-:W-:Y:S01]  /*e830*/  PRMT R0, RZ, 0x7610, R0 ;  /* 0x00007610ff007816 */ /* 0x000fe20000000000 */
[----:B------:R-:W-:-:S04]  /*e840*/  UMOV UR12, 0xffffffff ;  /* 0xffffffff000c7882 */ /* 0x000fc80000000000 */
[----:B--2---:R-:W-:-:S04]  /*e850*/  IMAD.WIDE.U32 R2, R5, UR6, R2 ;  /* 0x0000000605027c25 */ /* 0x004fc8000f8e0002 */
[----:B------:R-:W-:Y:S01]  /*e860*/  IMAD R5, R5, UR7, RZ ;  /* 0x0000000705057c24 */ /* 0x000fe2000f8e02ff */
[----:B------:R-:W-:Y:S01]  /*e870*/  ULDC.64 UR6, c[0x0][0x650] ;  /* 0x0001940000067ab9 */ /* 0x000fe20000000a00 */
[----:B------:R-:W-:Y:S01]  /*e880*/  IMAD.MOV.U32 R19, RZ, RZ, R2 ;  /* 0x000000ffff137224 */ /* 0x000fe200078e0002 */
[----:B------:R-:W-:Y:S01]  /*e890*/  ISETP.GE.U32.AND P1, PT, R2, UR6, PT ;  /* 0x0000000602007c0c */ /* 0x000fe2000bf26070 */
[----:B------:R-:W-:Y:S02]  /*e8a0*/  IMAD.IADD R22, R3, 0x1, R5 ;  /* 0x0000000103167824 */ /* 0x000fe400078e0205 */
[----:B------:R-:W-:-:S03]  /*e8b0*/  IMAD.MOV.U32 R2, RZ, RZ, -0x1 ;  /* 0xffffffffff027424 */ /* 0x000fc600078e00ff */
[----:B------:R0:W-:Y:S01]  /*e8c0*/  STL [R1+0x74], R22 ;  /* 0x0000741601007387 */ /* 0x0001e20000100800 */
[----:B------:R-:W-:-:S03]  /*e8d0*/  ISETP.GE.U32.AND.EX P1, PT, R22, UR7, PT, P1 ;  /* 0x0000000716007c0c */ /* 0x000fc6000bf26110 */
[----:B------:R0:W-:Y:S04]  /*e8e0*/  STL [R1+0x78], R19 ;  /* 0x0000781301007387 */ /* 0x0001e80000100800 */
[----:B------:R0:W-:Y:S06]  /*e8f0*/  STL [R1+0x7c], R2 ;  /* 0x00007c0201007387 */ /* 0x0001ec0000100800 */
[----:B------:R-:W-:Y:S05]  /*e900*/  @P1 BRA `(.L_x_296) ;  /* 0x00000004006c1947 */ /* 0x000fea0003800000 */
[----:B------:R-:W1:Y:S01]  /*e910*/  S2R R14, SR_CTAID.X ;  /* 0x00000000000e7919 */ /* 0x000e620000002500 */
[----:B------:R-:W2:Y:S01]  /*e920*/  LDC.64 R8, c[0x0][0x628] ;  /* 0x00018a00ff087b82 */ /* 0x000ea20000000a00 */
[----:B------:R-:W-:Y:S01]  /*e930*/  ULDC UR6, c[0x0][0x150] ;  /* 0x0000540000067ab9 */ /* 0x000fe20000000800 */
[----:B------:R-:W-:Y:S01]  /*e940*/  IMAD.MOV.U32 R6, RZ, RZ, R19 ;  /* 0x000000ffff067224 */ /* 0x000fe200078e0013 */
[----:B------:R-:W0:Y:S01]  /*e950*/  S2R R16, SR_CTAID.Y ;  /* 0x0000000000107919 */ /* 0x000e220000002600 */
[----:B------:R-:W-:-:S04]  /*e960*/  IMAD.MOV.U32 R7, RZ, RZ, R22 ;  /* 0x000000ffff077224 */ /* 0x000fc800078e0016 */
[----:B------:R-:W0:Y:S08]  /*e970*/  LDC R17, c[0x0][0x144] ;  /* 0x00005100ff117b82 */ /* 0x000e300000000800 */
[----:B------:R-:W0:Y:S08]  /*e980*/  LDC R10, c[0x0][0x630] ;  /* 0x00018c00ff0a7b82 */ /* 0x000e300000000800 */
[----:B------:R-:W0:Y:S01]  /*e990*/  LDC.64 R12, c[0x0][0x620] ;  /* 0x00018800ff0c7b82 */ /* 0x000e220000000a00 */
[----:B--2---:R-:W-:-:S04]  /*e9a0*/  ISETP.NE.U32.AND P1, PT, R8, RZ, PT ;  /* 0x000000ff0800720c */ /* 0x004fc80003f25070 */
[----:B------:R-:W-:Y:S02]  /*e9b0*/  ISETP.NE.AND.EX P1, PT, R9, RZ, PT, P1 ;  /* 0x000000ff0900720c */ /* 0x000fe40003f25310 */
[----:B-1----:R-:W-:-:S05]  /*e9c0*/  I2FP.F32.U32 R0, R14 ;  /* 0x0000000e00007245 */ /* 0x002fca0000201000 */
[----:B------:R-:W-:-:S04]  /*e9d0*/  FMUL R0, R0, UR6 ;  /* 0x0000000600007c20 */ /* 0x000fc80008400000 */
[----:B------:R1:W2:Y:S02]  /*e9e0*/  F2I.U32.TRUNC.NTZ R15, R0 ;  /* 0x00000000000f7305 */ /* 0x0002a4000020f000 */
[----:B------:R-:W-:Y:S05]  /*e9f0*/  @!P1 BRA `(.L_x_297) ;  /* 0x0000000000289947 */ /* 0x000fea0003800000 */
[----:B-1----:R-:W1:Y:S02]  /*ea00*/  LDC R0, c[0x0][0x634] ;  /* 0x00018d00ff007b82 */ /* 0x002e640000000800 */
[----:B-1----:R-:W-:-:S05]  /*ea10*/  IADD3 R7, P1, R19, R0, RZ ;  /* 0x0000000013077210 */ /* 0x002fca0007f3e0ff */
[----:B------:R-:W-:-:S04]  /*ea20*/  IMAD.X R11, RZ, RZ, R22, P1 ;  /* 0x000000ffff0b7224 */ /* 0x000fc800008e0616 */
[----:B0-----:R-:W-:-:S04]  /*ea30*/  IMAD.WIDE.U32 R2, R11, R8, RZ ;  /* 0x000000080b027225 */ /* 0x001fc800078e00ff */
[----:B------:R-:W-:-:S04]  /*ea40*/  IMAD.WIDE.U32 R4, P1, R7, R9, R2 ;  /* 0x0000000907047225 */ /* 0x000fc80007820002 */
[----:B------:R-:W-:-:S04]  /*ea50*/  IMAD.WIDE.U32 R2, R7, R8, RZ ;  /* 0x0000000807027225 */ /* 0x000fc800078e00ff */
[----:B------:R-:W-:Y:S01]  /*ea60*/  IMAD.X R7, RZ, RZ, RZ, P1 ;  /* 0x000000ffff077224 */ /* 0x000fe200008e06ff */
[----:B------:R-:W-:Y:S01]  /*ea70*/  IADD3 RZ, P1, R3, R4, RZ ;  /* 0x0000000403ff7210 */ /* 0x000fe20007f3e0ff */
[----:B------:R-:W-:-:S04]  /*ea80*/  IMAD.MOV.U32 R6, RZ, RZ, R5 ;  /* 0x000000ffff067224 */ /* 0x000fc800078e0005 */
[----:B------:R-:W-:-:S08]  /*ea90*/  IMAD.WIDE.U32.X R6, R11, R9, R6, P1 ;  /* 0x000000090b067225 */ /* 0x000fd000008e0406 */
.L_x_297:
[-CC-:B0-----:R-:W-:Y:S01]  /*eaa0*/  SHF.R.U64 R24, R6, R10.reuse, R7.reuse ;  /* 0x0000000a06187219 */ /* 0x181fe20000001207 */
[----:B------:R-:W0:Y:S01]  /*eab0*/  LDC.64 R20, c[0x0][0x640] ;  /* 0x00019000ff147b82 */ /* 0x000e220000000a00 */
[----:B-1----:R-:W-:Y:S01]  /*eac0*/  SHF.R.U32.HI R0, RZ, R10, R7 ;  /* 0x0000000aff007219 */ /* 0x002fe20000011607 */
[----:B------:R-:W-:Y:S01]  /*ead0*/  IMAD.MOV.U32 R2, RZ, RZ, R19 ;  /* 0x000000ffff027224 */ /* 0x000fe200078e0013 */
[----:B------:R-:W-:Y:S01]  /*eae0*/  IADD3 R5, P1, RZ, -R24, RZ ;  /* 0x80000018ff057210 */ /* 0x000fe20007f3e0ff */
[----:B--2---:R-:W-:Y:S01]  /*eaf0*/  IMAD.MOV R15, RZ, RZ, -R15 ;  /* 0x000000ffff0f7224 */ /* 0x004fe200078e0a0f */
[----:B------:R-:W-:Y:S01]  /*eb00*/  ULDC UR6, c[0x0][0x154] ;  /* 0x0000550000067ab9 */ /* 0x000fe20000000800 */
[----:B------:R-:W-:Y:S02]  /*eb10*/  IMAD.MOV.U32 R7, RZ, RZ, 0x1 ;  /* 0x00000001ff077424 */ /* 0x000fe400078e00ff */
[----:B------:R-:W1:Y:S01]  /*eb20*/  LDC R4, c[0x0][0x618] ;  /* 0x00018600ff047b82 */ /* 0x000e620000000800 */
[----:B------:R-:W-:-:S02]  /*eb30*/  IMAD.X R3, RZ, RZ, ~R0, P1 ;  /* 0x000000ffff037224 */ /* 0x000fc400008e0e00 */
[----:B------:R-:W-:Y:S02]  /*eb40*/  IMAD R15, R17, R15, R14 ;  /* 0x0000000f110f7224 */ /* 0x000fe400078e020e */
[-C--:B------:R-:W-:Y:S02]  /*eb50*/  IMAD R0, R3, R12.reuse, RZ ;  /* 0x0000000c03007224 */ /* 0x080fe400078e02ff */
[----:B------:R-:W-:Y:S01]  /*eb60*/  IMAD.MOV.U32 R3, RZ, RZ, R22 ;  /* 0x000000ffff037224 */ /* 0x000fe200078e0016 */
[----:B------:R-:W2:Y:S01]  /*eb70*/  LDC R6, c[0x0][0x608] ;  /* 0x00018200ff067b82 */ /* 0x000ea20000000800 */
[----:B------:R-:W-:-:S04]  /*eb80*/  IMAD.WIDE.U32 R2, R5, R12, R2 ;  /* 0x0000000c05027225 */ /* 0x000fc800078e0002 */
[----:B------:R-:W-:-:S03]  /*eb90*/  IMAD R5, R5, R13, R0 ;  /* 0x0000000d05057224 */ /* 0x000fc600078e0200 */
[----:B------:R-:W5:Y:S01]  /*eba0*/  LDC R18, c[0x0][0x658] ;  /* 0x00019600ff127b82 */ /* 0x000f620000000800 */
[----:B------:R-:W-:Y:S01]  /*ebb0*/  I2FP.F32.U32 R0, R16 ;  /* 0x0000001000007245 */ /* 0x000fe20000201000 */
[----:B------:R-:W-:Y:S01]  /*ebc0*/  IMAD.IADD R3, R3, 0x1, R5 ;  /* 0x0000000103037824 */ /* 0x000fe200078e0205 */
[----:B0-----:R-:W-:Y:S01]  /*ebd0*/  ISETP.NE.U32.AND P1, PT, R20, RZ, PT ;  /* 0x000000ff1400720c */ /* 0x001fe20003f25070 */
[----:B------:R-:W-:Y:S02]  /*ebe0*/  IMAD.MOV.U32 R5, RZ, RZ, -0x1 ;  /* 0xffffffffff057424 */ /* 0x000fe400078e00ff */
[----:B------:R-:W-:Y:S02]  /*ebf0*/  FMUL R0, R0, UR6 ;  /* 0x0000000600007c20 */ /* 0x000fe40008400000 */
[----:B------:R-:W0:Y:S01]  /*ec00*/  LDC R13, c[0x0][0x148] ;  /* 0x00005200ff0d7b82 */ /* 0x000e220000000800 */
[----:B-1----:R-:W-:Y:S01]  /*ec10*/  SHF.R.U64 R10, R2, R4, R3 ;  /* 0x00000004020a7219 */ /* 0x002fe20000001203 */
[----:B------:R1:W0:Y:S01]  /*ec20*/  F2I.U32.TRUNC.NTZ R12, R0 ;  /* 0x00000000000c7305 */ /* 0x000222000020f000 */
[----:B------:R-:W-:-:S02]  /*ec30*/  ISETP.NE.AND.EX P1, PT, R21, RZ, PT, P1 ;  /* 0x000000ff1500720c */ /* 0x000fc40003f25310 */
[----:B------:R-:W-:-:S03]  /*ec40*/  SHF.R.U32.HI R3, RZ, R4, R3 ;  /* 0x00000004ff037219 */ /* 0x000fc60000011603 */
[----:B------:R-:W0:Y:S01]  /*ec50*/  LDC R14, c[0x0][0x600] ;  /* 0x00018000ff0e7b82 */ /* 0x000e220000000800 */
[-CC-:B--2---:R-:W-:Y:S02]  /*ec60*/  SHF.R.U64 R8, R10, R6.reuse, R3.reuse ;  /* 0x000000060a087219 */ /* 0x184fe40000001203 */
[----:B------:R-:W-:-:S05]  /*ec70*/  SHF.R.U32.HI R3, RZ, R6, R3 ;  /* 0x00000006ff037219 */ /* 0x000fca0000011603 */
[----:B------:R-:W2:Y:S01]  /*ec80*/  LDC R19, c[0x0][0x648] ;  /* 0x00019200ff137b82 */ /* 0x000ea20000000800 */
[-CC-:B-----5:R-:W-:Y:S02]  /*ec90*/  SHF.R.U64 R11, R8, R18.reuse, R3.reuse ;  /* 0x00000012080b7219 */ /* 0x1a0fe40000001203 */
[-C--:B------:R-:W-:Y:S02]  /*eca0*/  SHF.L.U32 R5, R5, R18.reuse, RZ ;  /* 0x0000001205057219 */ /* 0x080fe400000006ff */
[-C--:B------:R-:W-:Y:S01]  /*ecb0*/  SHF.R.U32.HI R3, RZ, R18.reuse, R3 ;  /* 0x00000012ff037219 */ /* 0x080fe20000011603 */
[----:B------:R-:W-:Y:S01]  /*ecc0*/  IMAD.MOV.U32 R2, RZ, RZ, R11 ;  /* 0x000000ffff027224 */ /* 0x000fe200078e000b */
[----:B------:R-:W-:Y:S01]  /*ecd0*/  SHF.L.U32 R40, R7, R18, RZ ;  /* 0x0000001207287219 */ /* 0x000fe200000006ff */
[----:B------:R-:W0:Y:S01]  /*ece0*/  LDC R22, c[0x0][0x638] ;  /* 0x00018e00ff167b82 */ /* 0x000e220000000800 */
[----:B------:R-:W-:-:S07]  /*ecf0*/  LOP3.LUT R17, RZ, R5, RZ, 0x33, !PT ;  /* 0x00000005ff117212 */ /* 0x000fce00078e33ff */
[----:B------:R-:W0:Y:S01]  /*ed00*/  LDC R23, c[0x0][0x610] ;  /* 0x00018400ff177b82 */ /* 0x000e220000000800 */
[----:B-1----:R-:W-:Y:S05]  /*ed10*/  @!P1 BRA `(.L_x_298) ;  /* 0x0000000000289947 */ /* 0x002fea0003800000 */
[----:B------:R-:W1:Y:S02]  /*ed20*/  LDC R0, c[0x0][0x64c] ;  /* 0x00019300ff007b82 */ /* 0x000e640000000800 */
[----:B-1----:R-:W-:-:S05]  /*ed30*/  IADD3 R7, P1, R11, R0, RZ ;  /* 0x000000000b077210 */ /* 0x002fca0007f3e0ff */
        /* <DEDUP_REMOVED lines=8> */
.L_x_298:
[----:B--2---:R-:W-:Y:S01]  /*edc0*/  SHF.R.U64 R0, R2, R19, R3 ;  /* 0x0000001302007219 */ /* 0x004fe20000001203 */
[----:B0-----:R-:W-:Y:S01]  /*edd0*/  VIADD R3, R14, 0xffffffff ;  /* 0xffffffff0e037836 */ /* 0x001fe20000000000 */
[----:B------:R-:W-:Y:S01]  /*ede0*/  LOP3.LUT R5, R8, R17, RZ, 0xc0, !PT ;  /* 0x0000001108057212 */ /* 0x000fe200078ec0ff */
[----:B------:R-:W-:Y:S01]  /*edf0*/  IMAD.MOV R12, RZ, RZ, -R12 ;  /* 0x000000ffff0c7224 */ /* 0x000fe200078e0a0c */
[----:B------:R-:W-:Y:S01]  /*ee00*/  R2UR UR12, R24 ;  /* 0x00000000180c72ca */ /* 0x000fe200000e0000 */
[----:B------:R-:W-:Y:S01]  /*ee10*/  IMAD.MOV R2, RZ, RZ, -R0 ;  /* 0x000000ffff027224 */ /* 0x000fe200078e0a00 */
[----:B------:R-:W-:Y:S01]  /*ee20*/  LOP3.LUT R3, R10, R3, RZ, 0xc0, !PT ;  /* 0x000000030a037212 */ /* 0x000fe200078ec0ff */
[----:B------:R-:W-:Y:S02]  /*ee30*/  IMAD R40, R40, R0, R5 ;  /* 0x0000000028287224 */ /* 0x000fe400078e0205 */
[----:B------:R-:W-:Y:S02]  /*ee40*/  @P4 IMAD R15, R13, R12, R16 ;  /* 0x0000000c0d0f4224 */ /* 0x000fe400078e0210 */
[----:B------:R-:W-:-:S02]  /*ee50*/  IMAD R0, R2, R22, R11 ;  /* 0x0000001602007224 */ /* 0x000fc400078e020b */
[----:B------:R-:W-:Y:S02]  /*ee60*/  IMAD R40, R40, R23, R15 ;  /* 0x0000001728287224 */ /* 0x000fe400078e020f */
[----:B------:R-:W-:Y:S02]  /*ee70*/  IMAD R3, R0, R14, R3 ;  /* 0x0000000e00037224 */ /* 0x000fe400078e0203 */
[----:B------:R-:W-:-:S03]  /*ee80*/  IMAD.MOV.U32 R0, RZ, RZ, 0x1 ;  /* 0x00000001ff007424 */ /* 0x000fc600078e00ff */
[----:B------:R-:W-:Y:S02]  /*ee90*/  SEL R2, R3, R40, !P4 ;  /* 0x0000002803027207 */ /* 0x000fe40006000000 */
[----:B------:R-:W-:-:S03]  /*eea0*/  SEL R40, R40, R3, !P4 ;  /* 0x0000000328287207 */ /* 0x000fc60006000000 */
[----:B------:R1:W-:Y:S04]  /*eeb0*/  STL [R1+0x7c], R2 ;  /* 0x00007c0201007387 */ /* 0x0003e80000100800 */
.L_x_296:
[----:B------:R2:W-:Y:S01]  /*eec0*/  STL [R1+0x80], R40 ;  /* 0x0000802801007387 */ /* 0x0005e20000100800 */
[----:B------:R-:W-:-:S13]  /*eed0*/  LOP3.LUT P1, RZ, R0, 0xff, RZ, 0xc0, !PT ;  /* 0x000000ff00ff7812 */ /* 0x000fda000782c0ff */
[----:B--2---:R-:W-:Y:S05]  /*eee0*/  @P1 BRA `(.L_x_299) ;  /* 0xffffff2000d41947 */ /* 0x004fea000383ffff */
[----:B------:R-:W-:Y:S05]  /*eef0*/  EXIT ;  /* 0x000000000000794d */ /* 0x000fea0003800000 */
.L_x_7:
[----:B------:R-:W2:Y:S01]  /*ef00*/  LDL R22, [R1+0x78] ;  /* 0x0000780001167983 */ /* 0x000ea20000100800 */
[----:B0-----:R-:W-:-:S03]  /*ef10*/  ULDC.64 UR4, c[0x0][0x650] ;  /* 0x0001940000047ab9 */ /* 0x001fc60000000a00 */
[----:B-1----:R-:W3:Y:S01]  /*ef20*/  LDL R23, [R1+0x74] ;  /* 0x0000740001177983 */ /* 0x002ee20000100800 */
[----:B------:R-:W-:Y:S01]  /*ef30*/  PRMT R4, RZ, 0x7610, R4 ;  /* 0x00007610ff047816 */ /* 0x000fe20000000004 */
[----:B------:R-:W-:Y:S02]  /*ef40*/  IMAD.MOV.U32 R5, RZ, RZ, -0x1 ;  /* 0xffffffffff057424 */ /* 0x000fe400078e00ff */
[----:B------:R-:W-:Y:S02]  /*ef50*/  IMAD.MOV.U32 R7, RZ, RZ, -0x1 ;  /* 0xffffffffff077424 */ /* 0x000fe400078e00ff */
[----:B------:R-:W-:Y:S01]  /*ef60*/  IMAD.MOV.U32 R6, RZ, RZ, -0x1 ;  /* 0xffffffffff067424 */ /* 0x000fe200078e00ff */
[----:B--2---:R-:W-:-:S04]  /*ef70*/  ISETP.GE.U32.AND P0, PT, R22, UR4, PT ;  /* 0x0000000416007c0c */ /* 0x004fc8000bf06070 */
[----:B---3--:R-:W-:-:S13]  /*ef80*/  ISETP.GE.U32.AND.EX P0, PT, R23, UR5, PT, P0 ;  /* 0x0000000517007c0c */ /* 0x008fda000bf06100 */
[----:B------:R-:W-:Y:S05]  /*ef90*/  @P0 BRA `(.L_x_300) ;  /* 0x00000004002c0947 */ /* 0x000fea0003800000 */
[----:B------:R-:W0:Y:S01]  /*efa0*/  LDC.64 R14, c[0x0][0x628] ;  /* 0x00018a00ff0e7b82 */ /* 0x000e220000000a00 */
[----:B------:R-:W-:Y:S02]  /*efb0*/  IMAD.MOV.U32 R8, RZ, RZ, R22 ;  /* 0x000000ffff087224 */ /* 0x000fe400078e0016 */
[----:B------:R-:W-:-:S05]  /*efc0*/  IMAD.MOV.U32 R9, RZ, RZ, R23 ;  /* 0x000000ffff097224 */ /* 0x000fca00078e0017 */
[----:B------:R-:W1:Y:S08]  /*efd0*/  LDC R10, c[0x0][0x630] ;  /* 0x00018c00ff0a7b82 */ /* 0x000e700000000800 */
[----:B------:R-:W2:Y:S01]  /*efe0*/  LDC.64 R16, c[0x0][0x620] ;  /* 0x00018800ff107b82 */ /* 0x000ea20000000a00 */
[----:B0-----:R-:W-:-:S04]  /*eff0*/  ISETP.NE.U32.AND P0, PT, R14, RZ, PT ;  /* 0x000000ff0e00720c */ /* 0x001fc80003f05070 */
[----:B------:R-:W-:-:S13]  /*f000*/  ISETP.NE.AND.EX P0, PT, R15, RZ, PT, P0 ;  /* 0x000000ff0f00720c */ /* 0x000fda0003f05300 */
[----:B-12---:R-:W-:Y:S05]  /*f010*/  @!P0 BRA `(.L_x_301) ;  /* 0x0000000000288947 */ /* 0x006fea0003800000 */
        /* <DEDUP_REMOVED lines=10> */
.L_x_301:
[----:B------:R-:W0:Y:S01]  /*f0c0*/  LDC.64 R20, c[0x0][0x640] ;  /* 0x00019000ff147b82 */ /* 0x000e220000000a00 */
[-CC-:B------:R-:W-:Y:S02]  /*f0d0*/  SHF.R.U64 R14, R8, R10.reuse, R9.reuse ;  /* 0x0000000a080e7219 */ /* 0x180fe40000001209 */
[----:B------:R-:W-:Y:S02]  /*f0e0*/  SHF.R.U32.HI R4, RZ, R10, R9 ;  /* 0x0000000aff047219 */ /* 0x000fe40000011609 */
[----:B------:R-:W-:-:S03]  /*f0f0*/  IADD3 R7, P0, RZ, -R14, RZ ;  /* 0x8000000eff077210 */ /* 0x000fc60007f1e0ff */
[----:B------:R-:W1:Y:S02]  /*f100*/  LDC R8, c[0x0][0x618] ;  /* 0x00018600ff087b82 */ /* 0x000e640000000800 */
[----:B------:R-:W-:Y:S02]  /*f110*/  IMAD.X R5, RZ, RZ, ~R4, P0 ;  /* 0x000000ffff057224 */ /* 0x000fe400000e0e04 */
[----:B------:R-:W-:Y:S02]  /*f120*/  IMAD.MOV.U32 R4, RZ, RZ, R22 ;  /* 0x000000ffff047224 */ /* 0x000fe400078e0016 */
[-C--:B------:R-:W-:Y:S02]  /*f130*/  IMAD R6, R5, R16.reuse, RZ ;  /* 0x0000001005067224 */ /* 0x080fe400078e02ff */
[----:B------:R-:W2:Y:S01]  /*f140*/  LDC R18, c[0x0][0x608] ;  /* 0x00018200ff127b82 */ /* 0x000ea20000000800 */
[----:B------:R-:W-:Y:S02]  /*f150*/  IMAD.MOV.U32 R5, RZ, RZ, R23 ;  /* 0x000000ffff057224 */ /* 0x000fe400078e0017 */
[----:B------:R-:W-:-:S05]  /*f160*/  IMAD.WIDE.U32 R4, R7, R16, R4 ;  /* 0x0000001007047225 */ /* 0x000fca00078e0004 */
[----:B------:R-:W3:Y:S01]  /*f170*/  LDC R19, c[0x0][0x658] ;  /* 0x00019600ff137b82 */ /* 0x000ee20000000800 */
[----:B------:R-:W-:Y:S01]  /*f180*/  IMAD R7, R7, R17, R6 ;  /* 0x0000001107077224 */ /* 0x000fe200078e0206 */
[----:B0-----:R-:W-:Y:S01]  /*f190*/  ISETP.NE.U32.AND P0, PT, R20, RZ, PT ;  /* 0x000000ff1400720c */ /* 0x001fe20003f05070 */
[----:B------:R-:W-:Y:S02]  /*f1a0*/  IMAD.MOV.U32 R6, RZ, RZ, -0x1 ;  /* 0xffffffffff067424 */ /* 0x000fe400078e00ff */
[----:B------:R-:W-:Y:S01]  /*f1b0*/  IMAD.IADD R5, R5, 0x1, R7 ;  /* 0x0000000105057824 */ /* 0x000fe200078e0207 */
[----:B------:R-:W-:Y:S02]  /*f1c0*/  ISETP.NE.AND.EX P0, PT, R21, RZ, PT, P0 ;  /* 0x000000ff1500720c */ /* 0x000fe40003f05300 */
[----:B------:R-:W0:Y:S02]  /*f1d0*/  LDC R17, c[0x0][0x600] ;  /* 0x00018000ff117b82 */ /* 0x000e240000000800 */
[----:B-1----:R-:W-:-:S02]  /*f1e0*/  SHF.R.U64 R10, R4, R8, R5 ;  /* 0x00000008040a7219 */ /* 0x002fc40000001205 */
[----:B------:R-:W-:-:S04]  /*f1f0*/  SHF.R.U32.HI R5, RZ, R8, R5 ;  /* 0x00000008ff057219 */ /* 0x000fc80000011605 */
[----:B------:R-:W1:Y:S01]  /*f200*/  LDC R22, c[0x0][0x648] ;  /* 0x00019200ff167b82 */ /* 0x000e620000000800 */
[-CC-:B--2---:R-:W-:Y:S02]  /*f210*/  SHF.R.U64 R15, R10, R18.reuse, R5.reuse ;  /* 0x000000120a0f7219 */ /* 0x184fe40000001205 */
[----:B------:R-:W-:Y:S01]  /*f220*/  SHF.R.U32.HI R4, RZ, R18, R5 ;  /* 0x00000012ff047219 */ /* 0x000fe20000011605 */
[----:B------:R-:W-:-:S04]  /*f230*/  IMAD.MOV.U32 R18, RZ, RZ, 0x1 ;  /* 0x00000001ff127424 */ /* 0x000fc800078e00ff */
[----:B------:R-:W2:Y:S01]  /*f240*/  LDC R23, c[0x0][0x638] ;  /* 0x00018e00ff177b82 */ /* 0x000ea20000000800 */
[-CC-:B---3--:R-:W-:Y:S02]  /*f250*/  SHF.R.U64 R16, R15, R19.reuse, R4.reuse ;  /* 0x000000130f107219 */ /* 0x188fe40000001204 */
[-C--:B------:R-:W-:Y:S02]  /*f260*/  SHF.L.U32 R6, R6, R19.reuse, RZ ;  /* 0x0000001306067219 */ /* 0x080fe400000006ff */
[----:B------:R-:W-:Y:S01]  /*f270*/  SHF.R.U32.HI R5, RZ, R19, R4 ;  /* 0x00000013ff057219 */ /* 0x000fe20000011604 */
[----:B------:R-:W-:Y:S01]  /*f280*/  IMAD.MOV.U32 R4, RZ, RZ, R16 ;  /* 0x000000ffff047224 */ /* 0x000fe200078e0010 */
[----:B------:R-:W-:Y:S01]  /*f290*/  LOP3.LUT R24, RZ, R6, RZ, 0x33, !PT ;  /* 0x00000006ff187212 */ /* 0x000fe200078e33ff */
[----:B------:R-:W3:Y:S01]  /*f2a0*/  LDC R25, c[0x0][0x610] ;  /* 0x00018400ff197b82 */ /* 0x000ee20000000800 */
[----:B------:R-:W-:Y:S05]  /*f2b0*/  @!P0 BRA `(.L_x_302) ;  /* 0x0000000000288947 */ /* 0x000fea0003800000 */
        /* <DEDUP_REMOVED lines=10> */
.L_x_302:
[----:B-1----:R-:W-:Y:S01]  /*f360*/  SHF.R.U64 R4, R4, R22, R5 ;  /* 0x0000001604047219 */ /* 0x002fe20000001205 */
[----:B0-----:R-:W-:Y:S01]  /*f370*/  VIADD R7, R17, 0xffffffff ;  /* 0xffffffff11077836 */ /* 0x001fe20000000000 */
[----:B------:R-:W-:Y:S01]  /*f380*/  SHF.L.U32 R18, R18, R19, RZ ;  /* 0x0000001312127219 */ /* 0x000fe200000006ff */
[----:B------:R-:W-:Y:S01]  /*f390*/  @P4 IMAD R0, R11, R12, R2 ;  /* 0x0000000c0b004224 */ /* 0x000fe200078e0202 */
[----:B------:R-:W-:Y:S01]  /*f3a0*/  LOP3.LUT R3, R15, R24, RZ, 0xc0, !PT ;  /* 0x000000180f037212 */ /* 0x000fe200078ec0ff */
[----:B------:R-:W-:Y:S01]  /*f3b0*/  IMAD.MOV R5, RZ, RZ, -R4 ;  /* 0x000000ffff057224 */ /* 0x000fe200078e0a04 */
[----:B------:R-:W-:Y:S01]  /*f3c0*/  LOP3.LUT R7, R10, R7, RZ, 0xc0, !PT ;  /* 0x000000070a077212 */ /* 0x000fe200078ec0ff */
[----:B------:R-:W-:Y:S02]  /*f3d0*/  IMAD.MOV.U32 R6, RZ, RZ, R14 ;  /* 0x000000ffff067224 */ /* 0x000fe400078e000e */
[----:B------:R-:W-:Y:S02]  /*f3e0*/  IMAD R3, R18, R4, R3 ;  /* 0x0000000412037224 */ /* 0x000fe400078e0203 */
[----:B--2---:R-:W-:-:S02]  /*f3f0*/  IMAD R2, R5, R23, R16 ;  /* 0x0000001705027224 */ /* 0x004fc400078e0210 */
[----:B---3--:R-:W-:Y:S02]  /*f400*/  IMAD R0, R3, R25, R0 ;  /* 0x0000001903007224 */ /* 0x008fe400078e0200 */
[----:B------:R-:W-:Y:S02]  /*f410*/  IMAD R5, R2, R17, R7 ;  /* 0x0000001102057224 */ /* 0x000fe400078e0207 */
[----:B------:R-:W-:-:S03]  /*f420*/  IMAD.MOV.U32 R4, RZ, RZ, 0x1 ;  /* 0x00000001ff047424 */ /* 0x000fc600078e00ff */
[----:B------:R-:W-:Y:S02]  /*f430*/  SEL R7, R5, R0, !P4 ;  /* 0x0000000005077207 */ /* 0x000fe40006000000 */
[----:B------:R-:W-:-:S07]  /*f440*/  SEL R5, R0, R5, !P4 ;  /* 0x0000000500057207 */ /* 0x000fce0006000000 */
.L_x_300:
[----:B------:R-:W-:-:S08]  /*f450*/  NOP ;  /* 0x0000000000007918 */ /* 0x000fd00000000000 */
[----:B------:R-:W0:-:S00]  /*f460*/  USETMAXREG.DEALLOC.CTAPOOL 0x28 ;  /* 0x00000028000079c8 */ /* 0x000e0000080e0500 */
[----:B------:R-:W-:-:S13]  /*f470*/  ISETP.NE.AND P0, PT, RZ, UR8, PT ;  /* 0x00000008ff007c0c */ /* 0x000fda000bf05270 */
[----:B------:R-:W-:Y:S05]  /*f480*/  @P0 EXIT ;  /* 0x000000000000094d */ /* 0x000fea0003800000 */
[----:B0-----:R-:W-:Y:S01]  /*f490*/  LOP3.LUT P0, RZ, R4, 0xff, RZ, 0xc0, !PT ;  /* 0x000000ff04ff7812 */ /* 0x001fe2000780c0ff */
[----:B------:R-:W-:Y:S02]  /*f4a0*/  IMAD.MOV.U32 R8, RZ, RZ, 0x1 ;  /* 0x00000001ff087424 */ /* 0x000fe400078e00ff */
[----:B------:R-:W-:-:S10]  /*f4b0*/  IMAD.MOV.U32 R11, RZ, RZ, RZ ;  /* 0x000000ffff0b7224 */ /* 0x000fd400078e00ff */
[----:B------:R-:W-:Y:S05]  /*f4c0*/  @!P0 BRA `(.L_x_303) ;  /* 0x0000000c00608947 */ /* 0x000fea0003800000 */
[----:B------:R-:W0:Y:S01]  /*f4d0*/  S2UR UR12, SR_CgaCtaId ;  /* 0x00000000000c79c3 */ /* 0x000e220000008800 */
[----:B------:R-:W-:Y:S01]  /*f4e0*/  ULDC UR4, c[0x0][0x28c] ;  /* 0x0000a30000047ab9 */ /* 0x000fe20000000800 */
[----:B------:R-:W-:Y:S01]  /*f4f0*/  ULDC UR6, c[0x0][0x658] ;  /* 0x0001960000067ab9 */ /* 0x000fe20000000800 */
[----:B------:R-:W-:Y:S01]  /*f500*/  UIADD3 UR10, UR4, 0x7f, URZ ;  /* 0x0000007f040a7890 */ /* 0x000fe2000fffe03f */
[----:B------:R-:W-:Y:S01]  /*f510*/  BSSY B0, `(.L_x_303) ;  /* 0x00000d3000007945 */ /* 0x000fe20003800000 */
[----:B------:R-:W-:Y:S01]  /*f520*/  UMOV UR7, 0xffffffff ;  /* 0xffffffff00077882 */ /* 0x000fe20000000000 */
[----:B------:R-:W-:Y:S01]  /*f530*/  ULDC UR5, c[0x0][0x600] ;  /* 0x0001800000057ab9 */ /* 0x000fe20000000800 */
[----:B------:R-:W-:Y:S01]  /*f540*/  UMOV UR9, 0x1 ;  /* 0x0000000100097882 */ /* 0x000fe20000000000 */
[----:B------:R-:W-:Y:S01]  /*f550*/  USHF.L.U32 UR7, UR7, UR6, URZ ;  /* 0x0000000607077299 */ /* 0x000fe2000800063f */
[----:B------:R-:W-:Y:S01]  /*f560*/  IMAD.MOV.U32 R10, RZ, RZ, 0x1 ;  /* 0x00000001ff0a7424 */ /* 0x000fe200078e00ff */
[----:B------:R-:W-:Y:S01]  /*f570*/  UIADD3 UR4, UR5, -0x1, URZ ;  /* 0xffffffff05047890 */ /* 0x000fe2000fffe03f */
[----:B------:R-:W-:Y:S01]  /*f580*/  IMAD.MOV.U32 R8, RZ, RZ, 0x1 ;  /* 0x00000001ff087424 */ /* 0x000fe200078e00ff */
[----:B------:R-:W-:Y:S01]  /*f590*/  USHF.R.S32.HI UR11, URZ, 0x1f, UR10 ;  /* 0x0000001f3f0b7899 */ /* 0x000fe2000801140a */
[----:B------:R-:W-:Y:S01]  /*f5a0*/  IMAD.MOV.U32 R11, RZ, RZ, RZ ;  /* 0x000000ffff0b7224 */ /* 0x000fe200078e00ff */
[----:B------:R-:W-:Y:S01]  /*f5b0*/  ULDC UR8, c[0x0][0xc] ;  /* 0x0000030000087ab9 */ /* 0x000fe20000000800 */
[----:B------:R-:W-:-:S02]  /*f5c0*/  USHF.L.U32 UR5, UR9, UR6, URZ ;  /* 0x0000000609057299 */ /* 0x000fc4000800063f */
[----:B------:R-:W-:Y:S01]  /*f5d0*/  ULEA.HI UR11, UR11, UR10, URZ, 0x7 ;  /* 0x0000000a0b0b7291 */ /* 0x000fe2000f8f383f */
[----:B------:R-:W-:Y:S01]  /*f5e0*/  ULDC UR9, c[0x0][0x10] ;  /* 0x0000040000097ab9 */ /* 0x000fe20000000800 */
[----:B------:R-:W-:Y:S02]  /*f5f0*/  ULOP3.LUT UR6, URZ, UR7, URZ, 0x33, !UPT ;  /* 0x000000073f067292 */ /* 0x000fe4000f8e333f */
[----:B------:R-:W-:Y:S01]  /*f600*/  UIMAD.WIDE.U32 UR8, UR8, UR9, URZ ;  /* 0x00000009080872a5 */ /* 0x000fe2000f8e003f */
[----:B------:R-:W-:Y:S01]  /*f610*/  ULDC UR7, c[0x0][0x14] ;  /* 0x0000050000077ab9 */ /* 0x000fe20000000800 */
[----:B------:R-:W-:Y:S01]  /*f620*/  USHF.R.S32.HI UR20, URZ, 0x7, UR11 ;  /* 0x000000073f147899 */ /* 0x000fe2000801140b */
[----:B0-----:R-:W-:Y:S01]  /*f630*/  IMAD.U32 R0, RZ, RZ, UR12 ;  /* 0x0000000cff007e24 */ /* 0x001fe2000f8e00ff */
[----:B------:R-:W-:Y:S02]  /*f640*/  UIMAD.WIDE.U32 UR24, UR8, UR7, URZ ;  /* 0x00000007081872a5 */ /* 0x000fe4000f8e003f */
[----:B------:R-:W-:-:S02]  /*f650*/  UIMAD UR18, UR9, UR7, URZ ;  /* 0x00000007091272a4 */ /* 0x000fc4000f8e023f */
[----:B------:R-:W-:Y:S02]  /*f660*/  ULOP3.LUT UR23, UR13, 0x2, URZ, 0xfc, !UPT ;  /* 0x000000020d177892 */ /* 0x000fe4000f8efc3f */
[----:B------:R-:W-:Y:S02]  /*f670*/  UIADD3 UR18, UR25, UR18, URZ ;  /* 0x0000001219127290 */ /* 0x000fe4000fffe03f */
[----:B------:R-:W-:Y:S01]  /*f680*/  UIADD3 UR28, UR20, 0x1, URZ ;  /* 0x00000001141c7890 */ /* 0x000fe2000fffe03f */
[----:B------:R-:W-:-:S11]  /*f690*/  ULDC.64 UR26, c[0x0][0x198] ;  /* 0x00006600001a7ab9 */ /* 0x000fd60000000a00 */
.L_x_314:
[----:B------:R-:W-:-:S03]  /*f6a0*/  UMOV UR7, 0xffffffff ;  /* 0xffffffff00077882 */ /* 0x000fc60000000000 */
[----:B------:R-:W-:Y:S05]  /*f6b0*/  BRA.DIV UR7, `(.L_x_304) ;  /* 0x0000000e07bc7947 */ /* 0x000fea000b800000 */
[----:B------:R-:W-:-:S13]  /*f6c0*/  ELECT P0, URZ, PT ;  /* 0x00000000003f782f */ /* 0x000fda0003800000 */
.L_x_324:
[----:B------:R-:W0:Y:S01]  /*f6d0*/  LDC R2, c[0x0][0x28c] ;  /* 0x0000a300ff027b82 */ /* 0x000e220000000800 */
[----:B------:R-:W-:Y:S01]  /*f6e0*/  BSSY B1, `(.L_x_305) ;  /* 0x000003c000017945 */ /* 0x000fe20003800000 */
[----:B0-----:R-:W-:-:S13]  /*f6f0*/  ISETP.LT.OR P0, PT, R2, 0x1, !P0 ;  /* 0x000000010200780c */ /* 0x001fda0004701670 */
[----:B------:R-:W-:Y:S05]  /*f700*/  @P0 BRA `(.L_x_306) ;  /* 0x0000000000e40947 */ /* 0x000fea0003800000 */
[----:B------:R-:W-:Y:S02]  /*f710*/  IMAD R5, R5, 0x2, R0 ;  /* 0x0000000205057824 */ /* 0x000fe400078e0200 */
[----:B------:R-:W-:Y:S02]  /*f720*/  IMAD.SHL.U32 R9, R7, 0x80, RZ ;  /* 0x0000008007097824 */ /* 0x000fe400078e00ff */
[----:B------:R-:W-:Y:S02]  /*f730*/  IMAD.MOV.U32 R14, RZ, RZ, RZ ;  /* 0x000000ffff0e7224 */ /* 0x000fe400078e00ff */
[----:B------:R-:W-:Y:S02]  /*f740*/  IMAD.U32 R15, RZ, RZ, UR28 ;  /* 0x0000001cff0f7e24 */ /* 0x000fe4000f8e00ff */
[----:B------:R-:W-:Y:S02]  /*f750*/  IMAD.MOV.U32 R2, RZ, RZ, R8 ;  /* 0x000000ffff027224 */ /* 0x000fe400078e0008 */
[----:B------:R-:W-:-:S02]  /*f760*/  IMAD.MOV.U32 R3, RZ, RZ, R11 ;  /* 0x000000ffff037224 */ /* 0x000fc400078e000b */
[----:B------:R-:W-:-:S07]  /*f770*/  IMAD.SHL.U32 R7, R5, 0x80, RZ ;  /* 0x0000008005077824 */ /* 0x000fce00078e00ff */
.L_x_309:
[----:B------:R-:W0:Y:S01]  /*f780*/  S2UR UR7, SR_CgaCtaId ;  /* 0x00000000000779c3 */ /* 0x000e220000008800 */
[----:B------:R-:W1:Y:S01]  /*f790*/  S2R R16, SR_TID.X ;  /* 0x0000000000107919 */ /* 0x000e620000002100 */
[----:B------:R-:W-:Y:S02]  /*f7a0*/  MOV R5, 0x400 ;  /* 0x0000040000057802 */ /* 0x000fe40000000f00 */
[----:B------:R-:W-:Y:S01]  /*f7b0*/  SHF.L.U32 R4, R2, 0x1f, RZ ;  /* 0x0000001f02047819 */ /* 0x000fe200000006ff */
[----:B0-----:R-:W-:-:S05]  /*f7c0*/  IMAD.U32 R0, RZ, RZ, UR7 ;  /* 0x00000007ff007e24 */ /* 0x001fca000f8e00ff */
[----:B------:R-:W-:Y:S02]  /*f7d0*/  LEA R12, R0, R5, 0x18 ;  /* 0x00000005000c7211 */ /* 0x000fe400078ec0ff */
[----:B-1----:R-:W-:-:S03]  /*f7e0*/  LOP3.LUT P1, RZ, R16, 0x7f, RZ, 0xc0, !PT ;  /* 0x0000007f10ff7812 */ /* 0x002fc6000782c0ff */
[----:B------:R-:W-:-:S04]  /*f7f0*/  IMAD R13, R3, 0x8, R12 ;  /* 0x00000008030d7824 */ /* 0x000fc800078e020c */
[----:B------:R-:W0:Y:S06]  /*f800*/  SYNCS.PHASECHK.TRANS64.TRYWAIT P0, [R13+URZ+0x18], R4 ;  /* 0x000018040d0075a7 */ /* 0x000e2c000800017f */
[----:B------:R-:W1:Y:S01]  /*f810*/  @!P1 LDC R5, c[0x0][0x500] ;  /* 0x00014000ff059b82 */ /* 0x000e620000000800 */
[----:B0-----:R-:W-:Y:S05]  /*f820*/  @!P0 BRA `(.L_x_307) ;  /* 0x0000000c00808947 */ /* 0x001fea0003800000 */
.L_x_325:
[----:B------:R-:W-:Y:S01]  /*f830*/  UPRMT UR7, UR23, 0x9910, URZ ;  /* 0x0000991017077896 */ /* 0x000fe2000800003f */
[----:B-1----:R1:W-:Y:S03]  /*f840*/  @!P1 SYNCS.ARRIVE.TRANS64 RZ, [R13+URZ], R5 ;  /* 0x000000050dff99a7 */ /* 0x0023e6000800003f */
[----:B------:R-:W-:-:S06]  /*f850*/  UISETP.NE.AND UP0, UPT, UR7, 0x2, UPT ;  /* 0x000000020700788c */ /* 0x000fcc000bf05270 */
[----:B------:R-:W-:-:S13]  /*f860*/  PLOP3.LUT P0, PT, PT, PT, UP0, 0x80, 0x0 ;  /* 0x000000000000781c */ /* 0x000fda0003f0f008 */
[----:B-1----:R-:W-:Y:S05]  /*f870*/  @P0 BRA `(.L_x_308) ;  /* 0x0000000000040947 */ /* 0x002fea0003800000 */
[----:B------:R-:W-:Y:S01]  /*f880*/  BPT.TRAP 0x1 ;  /* 0x000000040000795c */ /* 0x000fe20000300000 */
.L_x_308:
[----:B0-----:R-:W-:Y:S01]  /*f890*/  IMAD R4, R3, 0x2, R0 ;  /* 0x0000000203047824 */ /* 0x001fe200078e0200 */
[----:B------:R-:W-:Y:S01]  /*f8a0*/  R2UR UR9, R13 ;  /* 0x000000000d0972ca */ /* 0x000fe200000e0000 */
[----:B------:R-:W-:Y:S01]  /*f8b0*/  VIADD R15, R15, 0xffffffff ;  /* 0xffffffff0f0f7836 */ /* 0x000fe20000000000 */
[----:B------:R-:W-:Y:S01]  /*f8c0*/  UIADD3 UR14, UP0, UR26, 0xf0, URZ ;  /* 0x000000f01a0e7890 */ /* 0x000fe2000ff1e03f */
[--C-:B------:R-:W-:Y:S01]  /*f8d0*/  IMAD.U32 R4, R4, 0x4000, R12.reuse ;  /* 0x0000400004047824 */ /* 0x100fe200078e000c */
[----:B------:R-:W-:Y:S01]  /*f8e0*/  R2UR UR11, R7 ;  /* 0x00000000070b72ca */ /* 0x000fe200000e0000 */
[C---:B------:R-:W-:Y:S01]  /*f8f0*/  IMAD R12, R3.reuse, 0x4000, R12 ;  /* 0x00004000030c7824 */ /* 0x040fe200078e020c */
[----:B------:R-:W-:Y:S01]  /*f900*/  R2UR UR10, R14 ;  /* 0x000000000e0a72ca */ /* 0x000fe200000e0000 */
[----:B------:R-:W-:Y:S01]  /*f910*/  UIADD3 UR30, UP1, UR26, 0x1f0, URZ ;  /* 0x000001f01a1e7890 */ /* 0x000fe2000ff3e03f */
[----:B------:R-:W-:Y:S01]  /*f920*/  R2UR UR7, R4 ;  /* 0x00000000040772ca */ /* 0x000fe200000e0000 */
[----:B------:R-:W-:Y:S01]  /*f930*/  UIADD3.X UR15, URZ, UR27, URZ, UP0, !UPT ;  /* 0x0000001b3f0f7290 */ /* 0x000fe200087fe43f */
[----:B------:R-:W-:Y:S01]  /*f940*/  R2UR UR8, R12 ;  /* 0x000000000c0872ca */ /* 0x000fe200000e0000 */
[----:B------:R-:W-:Y:S01]  /*f950*/  VIADD R3, R3, 0x1 ;  /* 0x0000000103037836 */ /* 0x000fe20000000000 */
[----:B------:R-:W-:Y:S01]  /*f960*/  R2UR UR12, R6 ;  /* 0x00000000060c72ca */ /* 0x000fe200000e0000 */
[----:B------:R-:W-:Y:S01]  /*f970*/  UIADD3.X UR31, URZ, UR27, URZ, UP1, !UPT ;  /* 0x0000001b3f1f7290 */ /* 0x000fe20008ffe43f */
[----:B------:R-:W-:Y:S01]  /*f980*/  R2UR UR21, R9 ;  /* 0x00000000091572ca */ /* 0x000fe200000e0000 */
[----:B------:R-:W-:Y:S01]  /*f990*/  UMOV UR22, 0x30000 ;  /* 0x0003000000167882 */ /* 0x000fe20000000000 */
[----:B------:R-:W-:Y:S01]  /*f9a0*/  ISETP.GT.AND P1, PT, R15, 0x1, PT ;  /* 0x000000010f00780c */ /* 0x000fe20003f24270 */
[----:B------:R-:W-:Y:S01]  /*f9b0*/  UMOV UR16, 0x0 ;  /* 0x0000000000107882 */ /* 0x000fe20000000000 */
[----:B------:R-:W-:Y:S01]  /*f9c0*/  UMOV UR17, 0x10000000 ;  /* 0x1000000000117882 */ /* 0x000fe20000000000 */
[----:B------:R-:W-:Y:S01]  /*f9d0*/  ISETP.NE.AND P0, PT, R3, 0x3, PT ;  /* 0x000000030300780c */ /* 0x000fe20003f05270 */
[----:B------:R-:W-:Y:S01]  /*f9e0*/  VIADD R14, R14, 0x80 ;  /* 0x000000800e0e7836 */ /* 0x000fe20000000000 */
[----:B------:R-:W-:-:S02]  /*f9f0*/  UIADD3 UR7, UR7, 0x100, URZ ;  /* 0x0000010007077890 */ /* 0x000fc4000fffe03f */
[----:B------:R-:W-:Y:S01]  /*fa00*/  UIADD3 UR19, UR8, 0x18100, URZ ;  /* 0x0001810008137890 */ /* 0x000fe2000fffe03f */
[----:B------:R-:W-:Y:S02]  /*fa10*/  SEL R5, RZ, 0x1, P0 ;  /* 0x00000001ff057807 */ /* 0x000fe40000000000 */
[----:B------:R-:W-:Y:S02]  /*fa20*/  SEL R3, R3, RZ, P0 ;  /* 0x000000ff03037207 */ /* 0x000fe40000000000 */
[----:B------:R-:W-:Y:S01]  /*fa30*/  UMOV UR8, UR7 ;  /* 0x0000000700087c82 */ /* 0x000fe20008000000 */
[----:B------:R-:W-:Y:S01]  /*fa40*/  LOP3.LUT R2, R2, R5, RZ, 0x3c, !PT ;  /* 0x0000000502027212 */ /* 0x000fe200078e3cff */
[----:B------:R0:W-:Y:S02]  /*fa50*/  UTMALDG.3D.MULTICAST [UR8], [UR14], UR22, desc[UR16] ;  /* 0x000010080e0073b4 */ /* 0x0001e40008011816 */
[----:B0-----:R-:W-:Y:S01]  /*fa60*/  UMOV UR8, UR19 ;  /* 0x0000001300087c82 */ /* 0x001fe20008000000 */
[----:B------:R-:W-:-:S02]  /*fa70*/  UMOV UR11, UR21 ;  /* 0x00000015000b7c82 */ /* 0x000fc40008000000 */
[----:B------:R0:W-:Y:S02]  /*fa80*/  UTMALDG.3D [UR8], [UR30], desc[UR16] ;  /* 0x000010081e0075b4 */ /* 0x0001e40008011000 */
[----:B0-----:R-:W-:Y:S05]  /*fa90*/  @P1 BRA `(.L_x_309) ;  /* 0xfffffffc00381947 */ /* 0x001fea000383ffff */
.L_x_306:
[----:B------:R-:W-:Y:S05]  /*faa0*/  BSYNC B1 ;  /* 0x0000000000017941 */ /* 0x000fea0003800000 */
.L_x_305:
[----:B------:R-:W2:Y:S01]  /*fab0*/  LDL.LU R17, [R1+0x74] ;  /* 0x0000740001117983 */ /* 0x000ea20000300800 */
[----:B------:R-:W-:Y:S01]  /*fac0*/  LOP3.LUT P1, RZ, R10, 0xff, RZ, 0xc0, !PT ;  /* 0x000000ff0aff7812 */ /* 0x000fe2000782c0ff */
[----:B------:R-:W-:Y:S01]  /*fad0*/  VIADD R4, R11, UR20 ;  /* 0x000000140b047c36 */ /* 0x000fe20008000000 */
[----:B------:R-:W-:Y:S01]  /*fae0*/  ULDC.64 UR8, c[0x0][0x650] ;  /* 0x0001940000087ab9 */ /* 0x000fe20000000a00 */
[----:B------:R-:W3:Y:S01]  /*faf0*/  LDL.LU R16, [R1+0x78] ;  /* 0x0000780001107983 */ /* 0x000ee20000300800 */
[----:B------:R-:W-:Y:S01]  /*fb00*/  IMAD.U32 R6, RZ, RZ, UR20 ;  /* 0x00000014ff067e24 */ /* 0x000fe2000f8e00ff */
[----:B------:R-:W-:Y:S01]  /*fb10*/  UISETP.GE.U32.AND UP0, UPT, UR20, 0x3, UPT ;  /* 0x000000031400788c */ /* 0x000fe2000bf06070 */
[----:B------:R-:W-:Y:S01]  /*fb20*/  ISETP.GT.U32.AND P0, PT, R4, 0x2, PT ;  /* 0x000000020400780c */ /* 0x000fe20003f04070 */
[----:B------:R-:W-:Y:S01]  /*fb30*/  BSSY B1, `(.L_x_310) ;  /* 0x000006e000017945 */ /* 0x000fe20003800000 */
[----:B------:R-:W-:Y:S01]  /*fb40*/  IMAD.MOV.U32 R7, RZ, RZ, -0x1 ;  /* 0xffffffffff077424 */ /* 0x000fe200078e00ff */
[----:B------:R-:W-:-:S02]  /*fb50*/  PRMT R10, RZ, 0x7610, R10 ;  /* 0x00007610ff0a7816 */ /* 0x000fc4000000000a */
[----:B------:R-:W-:Y:S01]  /*fb60*/  ISETP.LT.U32.AND P0, PT, R6, 0x3, P0 ;  /* 0x000000030600780c */ /* 0x000fe20000701070 */
[----:B------:R-:W-:Y:S01]  /*fb70*/  IMAD.MOV.U32 R6, RZ, RZ, -0x1 ;  /* 0xffffffffff067424 */ /* 0x000fe200078e00ff */
[----:B------:R-:W0:Y:S01]  /*fb80*/  @P1 S2R R0, SR_CgaCtaId ;  /* 0x0000000000001919 */ /* 0x000e220000008800 */
[----:B------:R-:W-:Y:S02]  /*fb90*/  @P1 MOV R3, 0x400 ;  /* 0x0000040000031802 */ /* 0x000fe40000000f00 */
[----:B------:R-:W-:Y:S02]  /*fba0*/  PLOP3.LUT P2, PT, PT, PT, UP0, 0x80, 0x0 ;  /* 0x000000000000781c */ /* 0x000fe40003f4f008 */
[----:B0-----:R-:W-:Y:S01]  /*fbb0*/  @P1 LEA R5, R0, R3, 0x18 ;  /* 0x0000000300051211 */ /* 0x001fe200078ec0ff */
[----:B------:R-:W-:-:S03]  /*fbc0*/  IMAD.WIDE.U32 R2, R4, -0x55555555, RZ ;  /* 0xaaaaaaab04027825 */ /* 0x000fc600078e00ff */
[----:B------:R0:W-:Y:S01]  /*fbd0*/  @P1 SYNCS.ARRIVE.TRANS64.A1T0 RZ, [R5+URZ+0x48], RZ ;  /* 0x000048ff05ff19a7 */ /* 0x0001e2000810003f */
[----:B------:R-:W-:Y:S02]  /*fbe0*/  PRMT R2, RZ, 0x7610, R2 ;  /* 0x00007610ff027816 */ /* 0x000fe40000000002 */
[----:B0-----:R-:W-:Y:S02]  /*fbf0*/  SHF.R.U32.HI R5, RZ, 0x1, R3 ;  /* 0x00000001ff057819 */ /* 0x001fe40000011603 */
[----:B------:R-:W-:-:S03]  /*fc00*/  SEL R3, RZ, 0x1, !P0 ;  /* 0x00000001ff037807 */ /* 0x000fc60004000000 */
[----:B------:R-:W-:Y:S01]  /*fc10*/  IMAD R11, R5, -0x3, R4 ;  /* 0xfffffffd050b7824 */ /* 0x000fe200078e0204 */
[----:B------:R-:W-:-:S04]  /*fc20*/  LOP3.LUT R8, R8, R3, RZ, 0x3c, !PT ;  /* 0x0000000308087212 */ /* 0x000fc800078e3cff */
[----:B------:R-:W-:Y:S01]  /*fc30*/  @P2 LOP3.LUT R8, R8, 0x1, R5, 0x78, !PT ;  /* 0x0000000108082812 */ /* 0x000fe200078e7805 */
[----:B------:R-:W-:Y:S01]  /*fc40*/  IMAD.MOV.U32 R5, RZ, RZ, -0x1 ;  /* 0xffffffffff057424 */ /* 0x000fe200078e00ff */
[----:B---3--:R-:W-:-:S04]  /*fc50*/  IADD3 R16, P1, R16, UR24, RZ ;  /* 0x0000001810107c10 */ /* 0x008fc8000ff3e0ff */
[----:B--2---:R-:W-:Y:S01]  /*fc60*/  IADD3.X R17, R17, UR18, RZ, P1, !PT ;  /* 0x0000001211117c10 */ /* 0x004fe20008ffe4ff */
[----:B------:R0:W-:Y:S01]  /*fc70*/  STL [R1+0x78], R16 ;  /* 0x0000781001007387 */ /* 0x0001e20000100800 */
[----:B------:R-:W-:-:S03]  /*fc80*/  ISETP.GE.U32.AND P0, PT, R16, UR8, PT ;  /* 0x0000000810007c0c */ /* 0x000fc6000bf06070 */
[----:B------:R0:W-:Y:S01]  /*fc90*/  STL [R1+0x74], R17 ;  /* 0x0000741101007387 */ /* 0x0001e20000100800 */
[----:B------:R-:W-:-:S13]  /*fca0*/  ISETP.GE.U32.AND.EX P0, PT, R17, UR9, PT, P0 ;  /* 0x0000000911007c0c */ /* 0x000fda000bf06100 */
[----:B0-----:R-:W-:Y:S05]  /*fcb0*/  @P0 BRA `(.L_x_311) ;  /* 0x0000000400540947 */ /* 0x001fea0003800000 */
[----:B------:R-:W-:Y:S01]  /*fcc0*/  ULDC.64 UR8, c[0x0][0x628] ;  /* 0x00018a0000087ab9 */ /* 0x000fe20000000a00 */
[----:B------:R-:W0:Y:S01]  /*fcd0*/  S2R R12, SR_CTAID.X ;  /* 0x00000000000c7919 */ /* 0x000e220000002500 */
[----:B------:R-:W-:Y:S01]  /*fce0*/  ISETP.NE.U32.AND P0, PT, RZ, UR8, PT ;  /* 0x00000008ff007c0c */ /* 0x000fe2000bf05070 */
[----:B------:R-:W-:Y:S01]  /*fcf0*/  ULDC UR10, c[0x0][0x630] ;  /* 0x00018c00000a7ab9 */ /* 0x000fe20000000800 */
[----:B------:R-:W-:Y:S01]  /*fd00*/  IMAD.MOV.U32 R2, RZ, RZ, R16 ;  /* 0x000000ffff027224 */ /* 0x000fe200078e0010 */
[----:B------:R-:W1:Y:S01]  /*fd10*/  S2R R9, SR_CTAID.Y ;  /* 0x0000000000097919 */ /* 0x000e620000002600 */
[----:B------:R-:W-:Y:S01]  /*fd20*/  ISETP.NE.AND.EX P0, PT, RZ, UR9, PT, P0 ;  /* 0x00000009ff007c0c */ /* 0x000fe2000bf05300 */
[----:B------:R-:W-:-:S12]  /*fd30*/  IMAD.MOV.U32 R3, RZ, RZ, R17 ;  /* 0x000000ffff037224 */ /* 0x000fd800078e0011 */
[----:B------:R-:W-:Y:S05]  /*fd40*/  @!P0 BRA `(.L_x_312) ;  /* 0x0000000000288947 */ /* 0x000fea0003800000 */
[----:B------:R-:W-:Y:S02]  /*fd50*/  ULDC UR7, c[0x0][0x634] ;  /* 0x00018d0000077ab9 */ /* 0x000fe40000000800 */
[----:B------:R-:W-:-:S05]  /*fd60*/  IADD3 R7, P0, R16, UR7, RZ ;  /* 0x0000000710077c10 */ /* 0x000fca000ff1e0ff */
[----:B------:R-:W-:-:S04]  /*fd70*/  IMAD.X R13, RZ, RZ, R17, P0 ;  /* 0x000000ffff0d7224 */ /* 0x000fc800000e0611 */
[----:B------:R-:W-:-:S04]  /*fd80*/  IMAD.WIDE.U32 R4, R13, UR8, RZ ;  /* 0x000000080d047c25 */ /* 0x000fc8000f8e00ff */
[----:B------:R-:W-:-:S04]  /*fd90*/  IMAD.WIDE.U32 R4, P0, R7, UR9, R4 ;  /* 0x0000000907047c25 */ /* 0x000fc8000f800004 */
[----:B------:R-:W-:-:S04]  /*fda0*/  IMAD.WIDE.U32 R6, R7, UR8, RZ ;  /* 0x0000000807067c25 */ /* 0x000fc8000f8e00ff */
[----:B------:R-:W-:Y:S01]  /*fdb0*/  IMAD.X R3, RZ, RZ, RZ, P0 ;  /* 0x000000ffff037224 */ /* 0x000fe200000e06ff */
[----:B------:R-:W-:Y:S01]  /*fdc0*/  IADD3 RZ, P0, R7, R4, RZ ;  /* 0x0000000407ff7210 */ /* 0x000fe20007f1e0ff */
[----:B------:R-:W-:-:S04]  /*fdd0*/  IMAD.MOV.U32 R2, RZ, RZ, R5 ;  /* 0x000000ffff027224 */ /* 0x000fc800078e0005 */
[----:B------:R-:W-:-:S08]  /*fde0*/  IMAD.WIDE.U32.X R2, R13, UR9, R2, P0 ;  /* 0x000000090d027c25 */ /* 0x000fd000080e0402 */
.L_x_312:
[--C-:B------:R-:W-:Y:S01]  /*fdf0*/  SHF.R.U64 R6, R2, UR10, R3.reuse ;  /* 0x0000000a02067c19 */ /* 0x100fe20008001203 */
[----:B------:R-:W-:Y:S01]  /*fe00*/  ULDC.64 UR8, c[0x0][0x620] ;  /* 0x0001880000087ab9 */ /* 0x000fe20000000a00 */
[----:B------:R-:W-:Y:S01]  /*fe10*/  SHF.R.U32.HI R2, RZ, UR10, R3 ;  /* 0x0000000aff027c19 */ /* 0x000fe20008011603 */
[----:B------:R-:W-:Y:S01]  /*fe20*/  IMAD.MOV.U32 R3, RZ, RZ, R17 ;  /* 0x000000ffff037224 */ /* 0x000fe200078e0011 */
[----:B------:R-:W-:Y:S01]  /*fe30*/  IADD3 R5, P0, RZ, -R6, RZ ;  /* 0x80000006ff057210 */ /* 0x000fe20007f1e0ff */
[----:B------:R-:W-:Y:S01]  /*fe40*/  ULDC UR7, c[0x0][0x150] ;  /* 0x0000540000077ab9 */ /* 0x000fe20000000800 */
[----:B0-----:R-:W-:Y:S01]  /*fe50*/  I2FP.F32.U32 R7, R12 ;  /* 0x0000000c00077245 */ /* 0x001fe20000201000 */
[----:B------:R-:W0:Y:S01]  /*fe60*/  LDC R19, c[0x0][0x144] ;  /* 0x00005100ff137b82 */ /* 0x000e220000000800 */
[----:B------:R-:W-:Y:S01]  /*fe70*/  ULDC.64 UR10, c[0x0][0x640] ;  /* 0x00019000000a7ab9 */ /* 0x000fe20000000a00 */
[----:B------:R-:W-:Y:S01]  /*fe80*/  IMAD.X R2, RZ, RZ, ~R2, P0 ;  /* 0x000000ffff027224 */ /* 0x000fe200000e0e02 */
[----:B------:R-:W-:-:S03]  /*fe90*/  ISETP.NE.U32.AND P0, PT, RZ, UR10, PT ;  /* 0x0000000aff007c0c */ /* 0x000fc6000bf05070 */
[----:B------:R-:W-:Y:S01]  /*fea0*/  IMAD R4, R2, UR8, RZ ;  /* 0x0000000802047c24 */ /* 0x000fe2000f8e02ff */
[----:B------:R-:W-:Y:S01]  /*feb0*/  ISETP.NE.AND.EX P0, PT, RZ, UR11, PT, P0 ;  /* 0x0000000bff007c0c */ /* 0x000fe2000bf05300 */
[----:B------:R-:W-:Y:S01]  /*fec0*/  IMAD.MOV.U32 R2, RZ, RZ, R16 ;  /* 0x000000ffff027224 */ /* 0x000fe200078e0010 */
[----:B------:R-:W2:Y:S03]  /*fed0*/  LDC R14, c[0x0][0x148] ;  /* 0x00005200ff0e7b82 */ /* 0x000ea60000000800 */
[----:B------:R-:W-:Y:S01]  /*fee0*/  IMAD.WIDE.U32 R2, R5, UR8, R2 ;  /* 0x0000000805027c25 */ /* 0x000fe2000f8e0002 */
[----:B------:R-:W-:-:S03]  /*fef0*/  ULDC UR8, c[0x0][0x154] ;  /* 0x0000550000087ab9 */ /* 0x000fc60000000800 */
[----:B------:R-:W-:Y:S02]  /*ff00*/  IMAD R5, R5, UR9, R4 ;  /* 0x0000000905057c24 */ /* 0x000fe4000f8e0204 */
[----:B------:R-:W-:Y:S01]  /*ff10*/  FMUL R4, R7, UR7 ;  /* 0x0000000707047c20 */ /* 0x000fe20008400000 */
[----:B------:R-:W-:Y:S01]  /*ff20*/  ULDC UR7, c[0x0][0x618] ;  /* 0x0001860000077ab9 */ /* 0x000fe20000000800 */
[----:B------:R-:W-:Y:S01]  /*ff30*/  ULDC UR9, c[0x0][0x608] ;  /* 0x0001820000097ab9 */ /* 0x000fe20000000800 */
[----:B------:R-:W-:-:S03]  /*ff40*/  IMAD.IADD R3, R3, 0x1, R5 ;  /* 0x0000000103037824 */ /* 0x000fc600078e0205 */
[----:B------:R-:W3:Y:S02]  /*ff50*/  F2I.U32.TRUNC.NTZ R4, R4 ;  /* 0x0000000400047305 */ /* 0x000ee4000020f000 */
[----:B------:R-:W-:Y:S02]  /*ff60*/  SHF.R.U64 R7, R2, UR7, R3 ;  /* 0x0000000702077c19 */ /* 0x000fe40008001203 */
[----:B-1----:R-:W-:-:S05]  /*ff70*/  I2FP.F32.U32 R2, R9 ;  /* 0x0000000900027245 */ /* 0x002fca0000201000 */
[----:B------:R-:W-:Y:S01]  /*ff80*/  FMUL R5, R2, UR8 ;  /* 0x0000000802057c20 */ /* 0x000fe20008400000 */
[----:B------:R-:W-:Y:S01]  /*ff90*/  SHF.R.U32.HI R2, RZ, UR7, R3 ;  /* 0x00000007ff027c19 */ /* 0x000fe20008011603 */
[----:B------:R-:W-:Y:S02]  /*ffa0*/  ULDC UR7, c[0x0][0x658] ;  /* 0x0001960000077ab9 */ /* 0x000fe40000000800 */
[----:B------:R1:W4:Y:S01]  /*ffb0*/  F2I.U32.TRUNC.NTZ R16, R5 ;  /* 0x0000000500107305 */ /* 0x000322000020f000 */
[----:B------:R-:W-:Y:S01]  /*ffc0*/  SHF.R.U64 R15, R7, UR9, R2 ;  /* 0x00000009070f7c19 */ /* 0x000fe20008001202 */
[----:B---3--:R-:W-:Y:S01]  /*ffd0*/  IMAD.MOV R4, RZ, RZ, -R4 ;  /* 0x000000ffff047224 */ /* 0x008fe200078e0a04 */
[----:B------:R-:W-:-:S03]  /*ffe0*/  SHF.R.U32.HI R2, RZ, UR9, R2 ;  /* 0x00000009ff027c19 */ /* 0x000fc60008011602 */
[----:B0-----:R-:W-:Y:S01]  /*fff0*/  IMAD R12, R19, R4, R12 ;  /* 0x00000004130c7224 */ /* 0x001fe200078e020c */
[--C-:B------:R-:W-:Y:S02]  /*10000*/  SHF.R.U64 R13, R15, UR7, R2.reuse ;  /* 0x000000070f0d7c19 */ /* 0x100fe40008001202 */
[----:B------:R-:W-:-:S03]  /*10010*/  SHF.R.U32.HI R17, RZ, UR7, R2 ;  /* 0x00000007ff117c19 */ /* 0x000fc60008011602 */
[----:B------:R-:W-:Y:S02]  /*10020*/  IMAD.MOV.U32 R2, RZ, RZ, R13 ;  /* 0x000000ffff027224 */ /* 0x000fe400078e000d */
[----:B------:R-:W-:Y:S01]  /*10030*/  IMAD.MOV.U32 R3, RZ, RZ, R17 ;  /* 0x000000ffff037224 */ /* 0x000fe200078e0011 */
[----:B-12-4-:R-:W-:Y:S06]  /*10040*/  @!P0 BRA `(.L_x_313) ;  /* 0x0000000000288947 */ /* 0x016fec0003800000 */
[----:B------:R-:W-:Y:S02]  /*10050*/  ULDC UR7, c[0x0][0x64c] ;  /* 0x0001930000077ab9 */ /* 0x000fe40000000800 */
[----:B------:R-:W-:-:S05]  /*10060*/  IADD3 R3, P0, R13, UR7, RZ ;  /* 0x000000070d037c10 */ /* 0x000fca000ff1e0ff */
[----:B------:R-:W-:-:S04]  /*10070*/  IMAD.X R17, RZ, RZ, R17, P0 ;  /* 0x000000ffff117224 */ /* 0x000fc800000e0611 */
[----:B------:R-:W-:-:S04]  /*10080*/  IMAD.WIDE.U32 R4, R17, UR10, RZ ;  /* 0x0000000a11047c25 */ /* 0x000fc8000f8e00ff */
[----:B------:R-:W-:-:S04]  /*10090*/  IMAD.WIDE.U32 R4, P0, R3, UR11, R4 ;  /* 0x0000000b03047c25 */ /* 0x000fc8000f800004 */
[----:B------:R-:W-:-:S04]  /*100a0*/  IMAD.WIDE.U32 R2, R3, UR10, RZ ;  /* 0x0000000a03027c25 */ /* 0x000fc8000f8e00ff */
[----:B------:R-:W-:Y:S01]  /*100b0*/  IMAD.MOV.U32 R2, RZ, RZ, R5 ;  /* 0x000000ffff027224 */ /* 0x000fe200078e0005 */
[----:B------:R-:W-:Y:S01]  /*100c0*/  IADD3 RZ, P1, R3, R4, RZ ;  /* 0x0000000403ff7210 */ /* 0x000fe20007f3e0ff */
[----:B------:R-:W-:-:S04]  /*100d0*/  IMAD.X R3, RZ, RZ, RZ, P0 ;  /* 0x000000ffff037224 */ /* 0x000fc800000e06ff */
[----:B------:R-:W-:-:S08]  /*100e0*/  IMAD.WIDE.U32.X R2, R17, UR11, R2, P1 ;  /* 0x0000000b11027c25 */ /* 0x000fd000088e0402 */
.L_x_313:
[----:B------:R-:W-:Y:S01]  /*100f0*/  ULDC UR7, c[0x0][0x648] ;  /* 0x0001920000077ab9 */ /* 0x000fe20000000800 */
[----:B------:R-:W-:Y:S01]  /*10100*/  LOP3.LUT R15, R15, UR6, RZ, 0xc0, !PT ;  /* 0x000000060f0f7c12 */ /* 0x000fe2000f8ec0ff */
[----:B------:R-:W-:Y:S01]  /*10110*/  IMAD.MOV R16, RZ, RZ, -R16 ;  /* 0x000000ffff107224 */ /* 0x000fe200078e0a10 */
[----:B------:R-:W-:Y:S01]  /*10120*/  SHF.R.U64 R2, R2, UR7, R3 ;  /* 0x0000000702027c19 */ /* 0x000fe20008001203 */
[----:B------:R-:W-:Y:S01]  /*10130*/  ULDC UR7, c[0x0][0x638] ;  /* 0x00018e0000077ab9 */ /* 0x000fe20000000800 */
[----:B------:R-:W-:Y:S01]  /*10140*/  ULDC UR8, c[0x0][0x610] ;  /* 0x0001840000087ab9 */ /* 0x000fe20000000800 */
[----:B------:R-:W-:Y:S02]  /*10150*/  @P4 IMAD R12, R14, R16, R9 ;  /* 0x000000100e0c4224 */ /* 0x000fe400078e0209 */
[----:B------:R-:W-:Y:S02]  /*10160*/  IMAD.MOV R4, RZ, RZ, -R2 ;  /* 0x000000ffff047224 */ /* 0x000fe400078e0a02 */
[----:B------:R-:W-:Y:S01]  /*10170*/  IMAD R5, R2, UR5, R15 ;  /* 0x0000000502057c24 */ /* 0x000fe2000f8e020f */
[----:B------:R-:W-:Y:S01]  /*10180*/  LOP3.LUT R2, R7, UR4, RZ, 0xc0, !PT ;  /* 0x0000000407027c12 */ /* 0x000fe2000f8ec0ff */
[----:B------:R-:W-:Y:S01]  /*10190*/  IMAD R13, R4, UR7, R13 ;  /* 0x00000007040d7c24 */ /* 0x000fe2000f8e020d */
[----:B------:R-:W-:Y:S01]  /*101a0*/  ULDC UR7, c[0x0][0x600] ;  /* 0x0001800000077ab9 */ /* 0x000fe20000000800 */
[----:B------:R-:W-:-:S02]  /*101b0*/  IMAD R5, R5, UR8, R12 ;  /* 0x0000000805057c24 */ /* 0x000fc4000f8e020c */
[----:B------:R-:W-:Y:S02]  /*101c0*/  IMAD R4, R13, UR7, R2 ;  /* 0x000000070d047c24 */ /* 0x000fe4000f8e0202 */
[----:B------:R-:W-:-:S03]  /*101d0*/  IMAD.MOV.U32 R3, RZ, RZ, 0x1 ;  /* 0x00000001ff037424 */ /* 0x000fc600078e00ff */
[----:B------:R-:W-:Y:S02]  /*101e0*/  SEL R7, R4, R5, !P4 ;  /* 0x0000000504077207 */ /* 0x000fe40006000000 */
[----:B------:R-:W-:Y:S02]  /*101f0*/  PRMT R2, R3, 0x7610, R2 ;  /* 0x0000761003027816 */ /* 0x000fe40000000002 */
[----:B------:R-:W-:-:S07]  /*10200*/  SEL R5, R5, R4, !P4 ;  /* 0x0000000405057207 */ /* 0x000fce0006000000 */
.L_x_311:
[----:B------:R-:W-:Y:S05]  /*10210*/  BSYNC B1 ;  /* 0x0000000000017941 */ /* 0x000fea0003800000 */
.L_x_310:
[----:B------:R-:W-:-:S13]  /*10220*/  LOP3.LUT P0, RZ, R2, 0xff, RZ, 0xc0, !PT ;  /* 0x000000ff02ff7812 */ /* 0x000fda000780c0ff */
[----:B------:R-:W-:Y:S05]  /*10230*/  @P0 BRA `(.L_x_314) ;  /* 0xfffffff400180947 */ /* 0x000fea000383ffff */
[----:B------:R-:W-:Y:S05]  /*10240*/  BSYNC B0 ;  /* 0x0000000000007941 */ /* 0x000fea0003800000 */
.L_x_303:
[----:B------:R-:W-:-:S03]  /*10250*/  UMOV UR7, 0xffffffff ;  /* 0xffffffff00077882 */ /* 0x000fc60000000000 */
[----:B------:R-:W-:Y:S05]  /*10260*/  BRA.DIV UR7, `(.L_x_315) ;  /* 0x0000000607047947 */ /* 0x000fea000b800000 */
[----:B------:R-:W-:-:S13]  /*10270*/  ELECT P0, URZ, PT ;  /* 0x00000000003f782f */ /* 0x000fda0003800000 */
.L_x_328:
[----:B------:R-:W-:Y:S04]  /*10280*/  BSSY B0, `(.L_x_316) ;  /* 0x0000023000007945 */ /* 0x000fe80003800000 */
[----:B------:R-:W-:Y:S05]  /*10290*/  @!P0 BRA `(.L_x_317) ;  /* 0x0000000000848947 */ /* 0x000fea0003800000 */
[----:B------:R-:W-:-:S04]  /*102a0*/  ULOP3.LUT UR7, UR13, 0x2, URZ, 0xfc, !UPT ;  /* 0x000000020d077892 */ /* 0x000fc8000f8efc3f */
[----:B------:R-:W-:-:S06]  /*102b0*/  UISETP.NE.AND UP0, UPT, UR7, 0x3, UPT ;  /* 0x000000030700788c */ /* 0x000fcc000bf05270 */
[----:B------:R-:W-:-:S13]  /*102c0*/  PLOP3.LUT P0, PT, PT, PT, UP0, 0x80, 0x0 ;  /* 0x000000000000781c */ /* 0x000fda0003f0f008 */
[----:B------:R-:W-:Y:S05]  /*102d0*/  @!P0 BRA `(.L_x_318) ;  /* 0x0000000000048947 */ /* 0x000fea0003800000 */
[----:B------:R-:W-:Y:S01]  /*102e0*/  BPT.TRAP 0x1 ;  /* 0x000000040000795c */ /* 0x000fe20000300000 */
.L_x_318:
[----:B------:R-:W0:Y:S01]  /*102f0*/  S2R R3, SR_CgaCtaId ;  /* 0x0000000000037919 */ /* 0x000e220000008800 */
[----:B------:R-:W-:Y:S02]  /*10300*/  MOV R0, 0x400 ;  /* 0x0000040000007802 */ /* 0x000fe40000000f00 */
[----:B------:R-:W-:Y:S02]  /*10310*/  SHF.L.U32 R2, R8, 0x1f, RZ ;  /* 0x0000001f08027819 */ /* 0x000fe400000006ff */
[----:B0-----:R-:W-:-:S05]  /*10320*/  LEA R0, R3, R0, 0x18 ;  /* 0x0000000003007211 */ /* 0x001fca00078ec0ff */
[----:B------:R-:W-:-:S04]  /*10330*/  VIADD R0, R0, 0x18 ;  /* 0x0000001800007836 */ /* 0x000fc80000000000 */
[C---:B------:R-:W-:Y:S02]  /*10340*/  IMAD R7, R11.reuse, 0x8, R0 ;  /* 0x000000080b077824 */ /* 0x040fe400078e0200 */
[----:B------:R-:W-:Y:S02]  /*10350*/  VIADD R11, R11, 0x1 ;  /* 0x000000010b0b7836 */ /* 0x000fe40000000000 */
[----:B------:R-:W0:Y:S03]  /*10360*/  SYNCS.PHASECHK.TRANS64.TRYWAIT P0, [R7+URZ], R2 ;  /* 0x00000002070075a7 */ /* 0x000e26000800017f */
[----:B------:R-:W-:-:S04]  /*10370*/  ISETP.NE.AND P1, PT, R11, 0x3, PT ;  /* 0x000000030b00780c */ /* 0x000fc80003f25270 */
[----:B------:R-:W-:Y:S02]  /*10380*/  SEL R3, RZ, 0x1, P1 ;  /* 0x00000001ff037807 */ /* 0x000fe40000800000 */
[----:B------:R-:W-:Y:S02]  /*10390*/  SEL R11, R11, RZ, P1 ;  /* 0x000000ff0b0b7207 */ /* 0x000fe40000800000 */
[----:B------:R-:W-:-:S03]  /*103a0*/  LOP3.LUT R9, R8, R3, RZ, 0x3c, !PT ;  /* 0x0000000308097212 */ /* 0x000fc600078e3cff */
[----:B------:R-:W-:Y:S01]  /*103b0*/  IMAD R6, R11, 0x8, R0 ;  /* 0x000000080b067824 */ /* 0x000fe200078e0200 */
[----:B------:R-:W-:Y:S01]  /*103c0*/  SHF.L.U32 R5, R9, 0x1f, RZ ;  /* 0x0000001f09057819 */ /* 0x000fe200000006ff */
[----:B0-----:R-:W-:Y:S06]  /*103d0*/  @!P0 BRA `(.L_x_319) ;  /* 0x0000000000c88947 */ /* 0x001fec0003800000 */
.L_x_329:
[----:B------:R-:W1:Y:S01]  /*103e0*/  SYNCS.PHASECHK.TRANS64.TRYWAIT P0, [R6+URZ], R5 ;  /* 0x00000005060075a7 */ /* 0x000e62000800017f */
[----:B0-----:R-:W-:-:S05]  /*103f0*/  VIADD R2, R11, 0x1 ;  /* 0x000000010b027836 */ /* 0x001fca0000000000 */
[----:B------:R-:W-:-:S04]  /*10400*/  ISETP.NE.AND P1, PT, R2, 0x3, PT ;  /* 0x000000030200780c */ /* 0x000fc80003f25270 */
[----:B------:R-:W-:Y:S02]  /*10410*/  SEL R4, RZ, 0x1, P1 ;  /* 0x00000001ff047807 */ /* 0x000fe40000800000 */
[----:B------:R-:W-:Y:S02]  /*10420*/  SEL R3, R2, RZ, P1 ;  /* 0x000000ff02037207 */ /* 0x000fe40000800000 */
[----:B------:R-:W-:Y:S01]  /*10430*/  LOP3.LUT R4, R9, R4, RZ, 0x3c, !PT ;  /* 0x0000000409047212 */ /* 0x000fe200078e3cff */
[----:B-1----:R-:W-:Y:S06]  /*10440*/  @!P0 BRA `(.L_x_320) ;  /* 0x0000000000c08947 */ /* 0x002fec0003800000 */
.L_x_330:
[----:B------:R-:W-:Y:S01]  /*10450*/  IMAD R3, R3, 0x8, R0 ;  /* 0x0000000803037824 */ /* 0x000fe200078e0200 */
[----:B------:R-:W-:-:S07]  /*10460*/  SHF.L.U32 R0, R4, 0x1f, RZ ;  /* 0x0000001f04007819 */ /* 0x000fce00000006ff */
.L_x_321:
[----:B-1----:R1:W2:Y:S02]  /*10470*/  SYNCS.PHASECHK.TRANS64.TRYWAIT P0, [R3+URZ], R0 ;  /* 0x00000000030075a7 */ /* 0x0022a4000800017f */
[----:B--2---:R-:W-:Y:S05]  /*10480*/  @!P0 NANOSLEEP.SYNCS 0x989680 ;  /* 0x009896800000895d */ /* 0x004fea0003900000 */
[----:B------:R-:W2:Y:S02]  /*10490*/  @!P0 SYNCS.PHASECHK.TRANS64 P0, [R3+URZ], R0 ;  /* 0x00000000030085a7 */ /* 0x000ea4000800007f */
[----:B--2---:R-:W-:Y:S05]  /*104a0*/  @!P0 BRA `(.L_x_321) ;  /* 0xfffffffc00f08947 */ /* 0x004fea000383ffff */
.L_x_317:
[----:B------:R-:W-:Y:S05]  /*104b0*/  BSYNC B0 ;  /* 0x0000000000007941 */ /* 0x000fea0003800000 */
.L_x_316:
[----:B------:R-:W-:Y:S05]  /*104c0*/  EXIT ;  /* 0x000000000000794d */ /* 0x000fea0003800000 */
.L_x_21:
[----:B-1----:R-:W-:-:S04]  /*104d0*/  IMAD.U32 R3, RZ, RZ, UR6 ;  /* 0x00000006ff037e24 */ /* 0x002fc8000f8e00ff */
[----:B------:R1:W2:Y:S03]  /*104e0*/  SYNCS.PHASECHK.TRANS64.TRYWAIT P1, [R3+URZ], R0 ;  /* 0x00000000030075a7 */ /* 0x0002a6000802017f */
[----:B--2---:R-:W-:Y:S05]  /*104f0*/  @!P1 NANOSLEEP.SYNCS 0x989680 ;  /* 0x009896800000995d */ /* 0x004fea0003900000 */
[----:B------:R-:W2:Y:S02]  /*10500*/  @!P1 SYNCS.PHASECHK.TRANS64 P1, [R3+URZ], R0 ;  /* 0x00000000030095a7 */ /* 0x000ea4000802007f */
[----:B--2---:R-:W-:Y:S05]  /*10510*/  @!P1 BRA `(.L_x_21) ;  /* 0xfffffffc00ec9947 */ /* 0x004fea000383ffff */
[----:B------:R-:W-:Y:S05]  /*10520*/  BRA `(.L_x_20) ;  /* 0xffffff1800107947 */ /* 0x000fea000383ffff */
.L_x_27:
[----:B-----5:R2:W-:Y:S02]  /*10530*/  STL [R1+0x84], R0 ;  /* 0x0000840001007387 */ /* 0x0205e40000100800 */
[----:B--2---:R-:W-:-:S04]  /*10540*/  IMAD.U32 R0, RZ, RZ, UR16 ;  /* 0x00000010ff007e24 */ /* 0x004fc8000f8e00ff */
[----:B------:R2:W3:Y:S03]  /*10550*/  SYNCS.PHASECHK.TRANS64.TRYWAIT P1, [R0+URZ], R229 ;  /* 0x000000e5000075a7 */ /* 0x0004e6000802017f */
[----:B---3--:R-:W-:Y:S05]  /*10560*/  @!P1 NANOSLEEP.SYNCS 0x989680 ;  /* 0x009896800000995d */ /* 0x008fea0003900000 */
[----:B------:R2:W3:Y:S02]  /*10570*/  @!P1 SYNCS.PHASECHK.TRANS64 P1, [R0+URZ], R229 ;  /* 0x000000e5000095a7 */ /* 0x0004e4000802007f */
[----:B--2---:R2:W5:Y:S02]  /*10580*/  LDL.LU R0, [R1+0x84] ;  /* 0x0000840001007983 */ /* 0x0045640000300800 */
[----:B--23--:R-:W-:Y:S05]  /*10590*/  @!P1 BRA `(.L_x_27) ;  /* 0xfffffffc00e49947 */ /* 0x00cfea000383ffff */
[----:B------:R-:W-:Y:S05]  /*105a0*/  BRA `(.L_x_26) ;  /* 0xffffff2800dc7947 */ /* 0x000fea000383ffff */
.L_x_304:
[----:B------:R-:W-:Y:S01]  /*105b0*/  BSSY B1, `(.L_x_322) ;  /* 0x0000006000017945 */ /* 0x000fe20003800000 */
[----:B------:R-:W-:-:S07]  /*105c0*/  IMAD.MOV.U32 R2, RZ, RZ, -0x1 ;  /* 0xffffffffff027424 */ /* 0x000fce00078e00ff */
[----:B------:R-:W-:Y:S05]  /*105d0*/  WARPSYNC.COLLECTIVE R2, `(.L_x_323) ;  /* 0x00000000020c7348 */ /* 0x000fea0003c00000 */
[----:B------:R-:W-:Y:S02]  /*105e0*/  ELECT P0, UR62, PT ;  /* 0x00000000003e782f */ /* 0x000fe40003800000 */
[----:B------:R-:W-:Y:S01]  /*105f0*/  MOV R2, UR62 ;  /* 0x0000003e00027c02 */ /* 0x000fe20008000f00 */
[----:B------:R-:W-:Y:S10]  /*10600*/  ENDCOLLECTIVE ;  /* 0x000000000000791b */ /* 0x000ff40003800000 */
.L_x_323:
[----:B------:R-:W-:Y:S05]  /*10610*/  BSYNC B1 ;  /* 0x0000000000017941 */ /* 0x000fea0003800000 */
.L_x_322:
[----:B------:R-:W-:Y:S05]  /*10620*/  BRA `(.L_x_324) ;  /* 0xfffffff000287947 */ /* 0x000fea000383ffff */
.L_x_307:
[----:B0-----:R0:W2:Y:S02]  /*10630*/  SYNCS.PHASECHK.TRANS64.TRYWAIT P0, [R13+URZ+0x18], R4 ;  /* 0x000018040d0075a7 */ /* 0x0010a4000800017f */
[----:B--2---:R-:W-:Y:S05]  /*10640*/  @!P0 NANOSLEEP.SYNCS 0x989680 ;  /* 0x009896800000895d */ /* 0x004fea0003900000 */
[----:B------:R-:W2:Y:S02]  /*10650*/  @!P0 SYNCS.PHASECHK.TRANS64 P0, [R13+URZ+0x18], R4 ;  /* 0x000018040d0085a7 */ /* 0x000ea4000800007f */
[----:B--2---:R-:W-:Y:S05]  /*10660*/  @!P0 BRA `(.L_x_307) ;  /* 0xfffffffc00f08947 */ /* 0x004fea000383ffff */
[----:B------:R-:W-:Y:S05]  /*10670*/  BRA `(.L_x_325) ;  /* 0xfffffff0006c7947 */ /* 0x000fea000383ffff */
.L_x_315:
[----:B------:R-:W-:Y:S01]  /*10680*/  BSSY B0, `(.L_x_326) ;  /* 0x0000006000007945 */ /* 0x000fe20003800000 */
[----:B------:R-:W-:-:S07]  /*10690*/  IMAD.MOV.U32 R2, RZ, RZ, -0x1 ;  /* 0xffffffffff027424 */ /* 0x000fce00078e00ff */
[----:B------:R-:W-:Y:S05]  /*106a0*/  WARPSYNC.COLLECTIVE R2, `(.L_x_327) ;  /* 0x00000000020c7348 */ /* 0x000fea0003c00000 */
[----:B------:R-:W-:Y:S02]  /*106b0*/  ELECT P0, UR62, PT ;  /* 0x00000000003e782f */ /* 0x000fe40003800000 */
[----:B------:R-:W-:Y:S01]  /*106c0*/  MOV R2, UR62 ;  /* 0x0000003e00027c02 */ /* 0x000fe20008000f00 */
[----:B------:R-:W-:Y:S10]  /*106d0*/  ENDCOLLECTIVE ;  /* 0x000000000000791b */ /* 0x000ff40003800000 */
.L_x_327:
[----:B------:R-:W-:Y:S05]  /*106e0*/  BSYNC B0 ;  /* 0x0000000000007941 */ /* 0x000fea0003800000 */
.L_x_326:
[----:B------:R-:W-:Y:S05]  /*106f0*/  BRA `(.L_x_328) ;  /* 0xfffffff800e07947 */ /* 0x000fea000383ffff */
.L_x_319:
[----:B0-----:R0:W1:Y:S02]  /*10700*/  SYNCS.PHASECHK.TRANS64.TRYWAIT P0, [R7+URZ], R2 ;  /* 0x00000002070075a7 */ /* 0x001064000800017f */
[----:B-1----:R-:W-:Y:S05]  /*10710*/  @!P0 NANOSLEEP.SYNCS 0x989680 ;  /* 0x009896800000895d */ /* 0x002fea0003900000 */
[----:B------:R-:W1:Y:S02]  /*10720*/  @!P0 SYNCS.PHASECHK.TRANS64 P0, [R7+URZ], R2 ;  /* 0x00000002070085a7 */ /* 0x000e64000800007f */
[----:B-1----:R-:W-:Y:S05]  /*10730*/  @!P0 BRA `(.L_x_319) ;  /* 0xfffffffc00f08947 */ /* 0x002fea000383ffff */
[----:B------:R-:W-:Y:S05]  /*10740*/  BRA `(.L_x_329) ;  /* 0xfffffffc00247947 */ /* 0x000fea000383ffff */
.L_x_320:
[----:B0-----:R0:W1:Y:S02]  /*10750*/  SYNCS.PHASECHK.TRANS64.TRYWAIT P0, [R6+URZ], R5 ;  /* 0x00000005060075a7 */ /* 0x001064000800017f */
[----:B-1----:R-:W-:Y:S05]  /*10760*/  @!P0 NANOSLEEP.SYNCS 0x989680 ;  /* 0x009896800000895d */ /* 0x002fea0003900000 */
[----:B------:R-:W1:Y:S02]  /*10770*/  @!P0 SYNCS.PHASECHK.TRANS64 P0, [R6+URZ], R5 ;  /* 0x00000005060085a7 */ /* 0x000e64000800007f */
[----:B-1----:R-:W-:Y:S05]  /*10780*/  @!P0 BRA `(.L_x_320) ;  /* 0xfffffffc00f08947 */ /* 0x002fea000383ffff */
[----:B------:R-:W-:Y:S05]  /*10790*/  BRA `(.L_x_330) ;  /* 0xfffffffc002c7947 */ /* 0x000fea000383ffff */
.L_x_331:
[----:B------:R-:W-:-:S00]  /*107a0*/  BRA `(.L_x_331) ;  /* 0xfffffffc00fc7947 */ /* 0x000fc0000383ffff */
[----:B------:R-:W-:-:S00]  /*107b0*/  NOP ;  /* 0x0000000000007918 */ /* 0x000fc00000000000 */
        /* <DEDUP_REMOVED lines=12> */
.L_x_332:


//--------------------- .nv.shared._ZN7cutlass13device_kernelINS_4gemm6kernel13GemmUniversalIN4cute5tupleIJiiiiEEENS1_10collective13CollectiveMmaINS1_37MainloopSm90TmaGmmaWarpSpecializedFP8ILi3ENS5_IJNS4_1CILi1EEENSA_ILi2EEESB_EEENS1_35KernelTmaWarpSpecializedCooperativeEEENS5_IJNSA_ILi256EEENSA_ILi128EEESH_EEENS_12float_e4m3_tENS5_IJlSB_lEEESJ_SK_NS4_8TiledMMAINS4_8MMA_AtomIJNS4_4SM904GMMA31MMA_64x128x32_F32E4M3E4M3_SS_TNILNSO_7ScaleInE1ELSQ_1EEEEEENS4_6LayoutINS5_IJSC_SB_SB_EEENS5_IJSB_NSA_ILi0EEESV_EEEEENS5_IJNS4_10UnderscoreESY_SY_EEEEENS4_23SM90_TMA_LOAD_MULTICASTENS4_14ComposedLayoutINS4_7SwizzleILi3ELi4ELi3EEENS4_18smem_ptr_flag_bitsILi8EEENST_INS5_IJNSA_ILi8EEESH_EEENS5_IJSH_SB_EEEEEEEvNS4_8identityENS4_13SM90_TMA_LOADES1B_vS1C_EENS_8epilogue10collective6detail29Sm90TmaWarpSpecializedAdapterINS1G_15DefaultEpilogueISJ_SK_SK_NS1F_6thread17LinearCombinationISJ_Li1EffLNS1K_9ScaleType4KindE0ELNS_15FloatRoundStyleE2ESJ_EENS1_15EpilogueDefaultEEEEEvvEEEEvNT_6ParamsE --------------------------
	.section	.nv.shared._ZN7cutlass13device_kernelINS_4gemm6kernel13GemmUniversalIN4cute5tupleIJiiiiEEENS1_10collective13CollectiveMmaINS1_37MainloopSm90TmaGmmaWarpSpecializedFP8ILi3ENS5_IJNS4_1CILi1EEENSA_ILi2EEESB_EEENS1_35KernelTmaWarpSpecializedCooperativeEEENS5_IJNSA_ILi256EEENSA_ILi128EEESH_EEENS_12float_e4m3_tENS5_IJlSB_lEEESJ_SK_NS4_8TiledMMAINS4_8MMA_AtomIJNS4_4SM904GMMA31MMA_64x128x32_F32E4M3E4M3_SS_TNILNSO_7ScaleInE1ELSQ_1EEEEEENS4_6LayoutINS5_IJSC_SB_SB_EEENS5_IJSB_NSA_ILi0EEESV_EEEEENS5_IJNS4_10UnderscoreESY_SY_EEEEENS4_23SM90_TMA_LOAD_MULTICASTENS4_14ComposedLayoutINS4_7SwizzleILi3ELi4ELi3EEENS4_18smem_ptr_flag_bitsILi8EEENST_INS5_IJNSA_ILi8EEESH_EEENS5_IJSH_SB_EEEEEEEvNS4_8identityENS4_13SM90_TMA_LOADES1B_vS1C_EENS_8epilogue10collective6detail29Sm90TmaWarpSpecializedAdapterINS1G_15DefaultEpilogueISJ_SK_SK_NS1F_6thread17LinearCombinationISJ_Li1EffLNS1K_9ScaleType4KindE0ELNS_15FloatRoundStyleE2ESJ_EENS1_15EpilogueDefaultEEEEEvvEEEEvNT_6ParamsE,"aw",@nobits
	.sectionflags	@""
	.align	16
	.zero		1024


//--------------------- .nv.shared.reserved.0     --------------------------
	.section	.nv.shared.reserved.0,"aw",@nobits
	.weak		__nv_reservedSMEM_offset_0_alias
	.size		__nv_reservedSMEM_offset_0_alias, 0, 0
	.other		__nv_reservedSMEM_offset_0_alias,@"STO_CUDA_RESERVED_SHARED STV_DEFAULT"
__nv_reservedSMEM_offset_0_alias:
	.zero		0


//--------------------- .nv.global                --------------------------
	.section	.nv.global,"aw",@nobits
.nv.global:
	.type		_ZN39_INTERNAL_6ea4c964_4_k_cu_cb5ebcd0_44494cute1_E,@object
	.size		_ZN39_INTERNAL_6ea4c964_4_k_cu_cb5ebcd0_44494cute1_E,(_ZN39_INTERNAL_6ea4c964_4_k_cu_cb5ebcd0_44494cuda3std3__45__cpo6cbeginE - _ZN39_INTERNAL_6ea4c964_4_k_cu_cb5ebcd0_44494cute1_E)
_ZN39_INTERNAL_6ea4c964_4_k_cu_cb5ebcd0_44494cute1_E:
	.zero		1
	.type		_ZN39_INTERNAL_6ea4c964_4_k_cu_cb5ebcd0_44494cuda3std3__45__cpo6cbeginE,@object
	.size		_ZN39_INTERNAL_6ea4c964_4_k_cu_cb5ebcd0_44494cuda3std3__45__cpo6cbeginE,(_ZN39_INTERNAL_6ea4c964_4_k_cu_cb5ebcd0_44494cuda3std3__48in_placeE - _ZN39_INTERNAL_6ea4c964_4_k_cu_cb5ebcd0_44494cuda3std3__45__cpo6cbeginE)
_ZN39_INTERNAL_6ea4c964_4_k_cu_cb5ebcd0_44494cuda3std3__45__cpo6cbeginE:
	.zero		1
	.type		_ZN39_INTERNAL_6ea4c964_4_k_cu_cb5ebcd0_44494cuda3std3__48in_placeE,@object
	.size		_ZN39_INTERNAL_6ea4c964_4_k_cu_cb5ebcd0_44494cuda3std3__48in_placeE,(_ZN39_INTERNAL_6ea4c964_4_k_cu_cb5ebcd0_44494cuda3std6ranges3__45__cpo9iter_moveE - _ZN39_INTERNAL_6ea4c964_4_k_cu_cb5ebcd0_44494cuda3std3__48in_placeE)
_ZN39_INTERNAL_6ea4c964_4_k_cu_cb5ebcd0_44494cuda3std3__48in_placeE:
	.zero		1
	.type		_ZN39_INTERNAL_6ea4c964_4_k_cu_cb5ebcd0_44494cuda3std6ranges3__45__cpo9iter_moveE,@object
	.size		_ZN39_INTERNAL_6ea4c964_4_k_cu_cb5ebcd0_44494cuda3std6ranges3__45__cpo9iter_moveE,(_ZN39_INTERNAL_6ea4c964_4_k_cu_cb5ebcd0_44494cuda3std3__45__cpo5beginE - _ZN39_INTERNAL_6ea4c964_4_k_cu_cb5ebcd0_44494cuda3std6ranges3__45__cpo9iter_moveE)
_ZN39_INTERNAL_6ea4c964_4_k_cu_cb5ebcd0_44494cuda3std6ranges3__45__cpo9iter_moveE:
	.zero		1
	.type		_ZN39_INTERNAL_6ea4c964_4_k_cu_cb5ebcd0_44494cuda3std3__45__cpo5beginE,@object
	.size		_ZN39_INTERNAL_6ea4c964_4_k_cu_cb5ebcd0_44494cuda3std3__45__cpo5beginE,(_ZN39_INTERNAL_6ea4c964_4_k_cu_cb5ebcd0_44494cuda3std3__441_GLOBAL__N__6ea4c964_4_k_cu_cb5ebcd0_44496ignoreE - _ZN39_INTERNAL_6ea4c964_4_k_cu_cb5ebcd0_44494cuda3std3__45__cpo5beginE)
_ZN39_INTERNAL_6ea4c964_4_k_cu_cb5ebcd0_44494cuda3std3__45__cpo5beginE:
	.zero		1
	.type		_ZN39_INTERNAL_6ea4c964_4_k_cu_cb5ebcd0_44494cuda3std3__441_GLOBAL__N__6ea4c964_4_k_cu_cb5ebcd0_44496ignoreE,@object
	.size		_ZN39_INTERNAL_6ea4c964_4_k_cu_cb5ebcd0_44494cuda3std3__441_GLOBAL__N__6ea4c964_4_k_cu_cb5ebcd0_44496ignoreE,(_ZN39_INTERNAL_6ea4c964_4_k_cu_cb5ebcd0_44494cute7productE - _ZN39_INTERNAL_6ea4c964_4_k_cu_cb5ebcd0_44494cuda3std3__441_GLOBAL__N__6ea4c964_4_k_cu_cb5ebcd0_44496ignoreE)
_ZN39_INTERNAL_6ea4c964_4_k_cu_cb5ebcd0_44494cuda3std3__441_GLOBAL__N__6ea4c964_4_k_cu_cb5ebcd0_44496ignoreE:
	.zero		1
	.type		_ZN39_INTERNAL_6ea4c964_4_k_cu_cb5ebcd0_44494cute7productE,@object
	.size		_ZN39_INTERNAL_6ea4c964_4_k_cu_cb5ebcd0_44494cute7productE,(_ZN39_INTERNAL_6ea4c964_4_k_cu_cb5ebcd0_44494cuda3std3__45__cpo3endE - _ZN39_INTERNAL_6ea4c964_4_k_cu_cb5ebcd0_44494cute7productE)
_ZN39_INTERNAL_6ea4c964_4_k_cu_cb5ebcd0_44494cute7productE:
	.zero		1
	.type		_ZN39_INTERNAL_6ea4c964_4_k_cu_cb5ebcd0_44494cuda3std3__45__cpo3endE,@object
	.size		_ZN39_INTERNAL_6ea4c964_4_k_cu_cb5ebcd0_44494cuda3std3__45__cpo3endE,(_ZN39_INTERNAL_6ea4c964_4_k_cu_cb5ebcd0_44494cuda3std3__419piecewise_constructE - _ZN39_INTERNAL_6ea4c964_4_k_cu_cb5ebcd0_44494cuda3std3__45__cpo3endE)
_ZN39_INTERNAL_6ea4c964_4_k_cu_cb5ebcd0_44494cuda3std3__45__cpo3endE:
	.zero		1
	.type		_ZN39_INTERNAL_6ea4c964_4_k_cu_cb5ebcd0_44494cuda3std3__419piecewise_constructE,@object
	.size		_ZN39_INTERNAL_6ea4c964_4_k_cu_cb5ebcd0_44494cuda3std3__419piecewise_constructE,(_ZN39_INTERNAL_6ea4c964_4_k_cu_cb5ebcd0_44494cuda3std3__45__cpo4cendE - _ZN39_INTERNAL_6ea4c964_4_k_cu_cb5ebcd0_44494cuda3std3__419piecewise_constructE)
_ZN39_INTERNAL_6ea4c964_4_k_cu_cb5ebcd0_44494cuda3std3__419piecewise_constructE:
	.zero		1
	.type		_ZN39_INTERNAL_6ea4c964_4_k_cu_cb5ebcd0_44494cuda3std3__45__cpo4cendE,@object
	.size		_ZN39_INTERNAL_6ea4c964_4_k_cu_cb5ebcd0_44494cuda3std3__45__cpo4cendE,(_ZN39_INTERNAL_6ea4c964_4_k_cu_cb5ebcd0_44494cuda3std6ranges3__45__cpo4swapE - _ZN39_INTERNAL_6ea4c964_4_k_cu_cb5ebcd0_44494cuda3std3__45__cpo4cendE)
_ZN39_INTERNAL_6ea4c964_4_k_cu_cb5ebcd0_44494cuda3std3__45__cpo4cendE:
	.zero		1
	.type		_ZN39_INTERNAL_6ea4c964_4_k_cu_cb5ebcd0_44494cuda3std6ranges3__45__cpo4swapE,@object
	.size		_ZN39_INTERNAL_6ea4c964_4_k_cu_cb5ebcd0_44494cuda3std6ranges3__45__cpo4swapE,(.L_7 - _ZN39_INTERNAL_6ea4c964_4_k_cu_cb5ebcd0_44494cuda3std6ranges3__45__cpo4swapE)
_ZN39_INTERNAL_6ea4c964_4_k_cu_cb5ebcd0_44494cuda3std6ranges3__45__cpo4swapE:
	.zero		1
.L_7:


//--------------------- .nv.constant0._ZN7cutlass13device_kernelINS_4gemm6kernel13GemmUniversalIN4cute5tupleIJiiiiEEENS1_10collective13CollectiveMmaINS1_37MainloopSm90TmaGmmaWarpSpecializedFP8ILi3ENS5_IJNS4_1CILi1EEENSA_ILi2EEESB_EEENS1_35KernelTmaWarpSpecializedCooperativeEEENS5_IJNSA_ILi256EEENSA_ILi128EEESH_EEENS_12float_e4m3_tENS5_IJlSB_lEEESJ_SK_NS4_8TiledMMAINS4_8MMA_AtomIJNS4_4SM904GMMA31MMA_64x128x32_F32E4M3E4M3_SS_TNILNSO_7ScaleInE1ELSQ_1EEEEEENS4_6LayoutINS5_IJSC_SB_SB_EEENS5_IJSB_NSA_ILi0EEESV_EEEEENS5_IJNS4_10UnderscoreESY_SY_EEEEENS4_23SM90_TMA_LOAD_MULTICASTENS4_14ComposedLayoutINS4_7SwizzleILi3ELi4ELi3EEENS4_18smem_ptr_flag_bitsILi8EEENST_INS5_IJNSA_ILi8EEESH_EEENS5_IJSH_SB_EEEEEEEvNS4_8identityENS4_13SM90_TMA_LOADES1B_vS1C_EENS_8epilogue10collective6detail29Sm90TmaWarpSpecializedAdapterINS1G_15DefaultEpilogueISJ_SK_SK_NS1F_6thread17LinearCombinationISJ_Li1EffLNS1K_9ScaleType4KindE0ELNS_15FloatRoundStyleE2ESJ_EENS1_15EpilogueDefaultEEEEEvvEEEEvNT_6ParamsE --------------------------
	.section	.nv.constant0._ZN7cutlass13device_kernelINS_4gemm6kernel13GemmUniversalIN4cute5tupleIJiiiiEEENS1_10collective13CollectiveMmaINS1_37MainloopSm90TmaGmmaWarpSpecializedFP8ILi3ENS5_IJNS4_1CILi1EEENSA_ILi2EEESB_EEENS1_35KernelTmaWarpSpecializedCooperativeEEENS5_IJNSA_ILi256EEENSA_ILi128EEESH_EEENS_12float_e4m3_tENS5_IJlSB_lEEESJ_SK_NS4_8TiledMMAINS4_8MMA_AtomIJNS4_4SM904GMMA31MMA_64x128x32_F32E4M3E4M3_SS_TNILNSO_7ScaleInE1ELSQ_1EEEEEENS4_6LayoutINS5_IJSC_SB_SB_EEENS5_IJSB_NSA_ILi0EEESV_EEEEENS5_IJNS4_10UnderscoreESY_SY_EEEEENS4_23SM90_TMA_LOAD_MULTICASTENS4_14ComposedLayoutINS4_7SwizzleILi3ELi4ELi3EEENS4_18smem_ptr_flag_bitsILi8EEENST_INS5_IJNSA_ILi8EEESH_EEENS5_IJSH_SB_EEEEEEEvNS4_8identityENS4_13SM90_TMA_LOADES1B_vS1C_EENS_8epilogue10collective6detail29Sm90TmaWarpSpecializedAdapterINS1G_15DefaultEpilogueISJ_SK_SK_NS1F_6thread17LinearCombinationISJ_Li1EffLNS1K_9ScaleType4KindE0ELNS_15FloatRoundStyleE2ESJ_EENS1_15EpilogueDefaultEEEEEvvEEEEvNT_6ParamsE,"a",@progbits
	.sectionflags	@""
	.align	4
.nv.constant0._ZN7cutlass13device_kernelINS_4gemm6kernel13GemmUniversalIN4cute5tupleIJiiiiEEENS1_10collective13CollectiveMmaINS1_37MainloopSm90TmaGmmaWarpSpecializedFP8ILi3ENS5_IJNS4_1CILi1EEENSA_ILi2EEESB_EEENS1_35KernelTmaWarpSpecializedCooperativeEEENS5_IJNSA_ILi256EEENSA_ILi128EEESH_EEENS_12float_e4m3_tENS5_IJlSB_lEEESJ_SK_NS4_8TiledMMAINS4_8MMA_AtomIJNS4_4SM904GMMA31MMA_64x128x32_F32E4M3E4M3_SS_TNILNSO_7ScaleInE1ELSQ_1EEEEEENS4_6LayoutINS5_IJSC_SB_SB_EEENS5_IJSB_NSA_ILi0EEESV_EEEEENS5_IJNS4_10UnderscoreESY_SY_EEEEENS4_23SM90_TMA_LOAD_MULTICASTENS4_14ComposedLayoutINS4_7SwizzleILi3ELi4ELi3EEENS4_18smem_ptr_flag_bitsILi8EEENST_INS5_IJNSA_ILi8EEESH_EEENS5_IJSH_SB_EEEEEEEvNS4_8identityENS4_13SM90_TMA_LOADES1B_vS1C_EENS_8epilogue10collective6detail29Sm90TmaWarpSpecializedAdapterINS1G_15DefaultEpilogueISJ_SK_SK_NS1F_6thread17LinearCombinationISJ_Li1EffLNS1K_9ScaleType4KindE0ELNS_15FloatRoundStyleE2ESJ_EENS1_15EpilogueDefaultEEEEEvvEEEEvNT_6ParamsE:
	.zero		1664


//--------------------- SYMBOLS --------------------------

	.type		.nv.reservedSmem.offset0,@object
	.size		.nv.reservedSmem.offset0,0x4
